	.target	sm_90a

	.elftype	@"ET_EXEC"


//--------------------- .note.nv.tkinfo           --------------------------
	.section	.note.nv.tkinfo,"",@"SHT_NOTE"
	.sectionflags	@"SHF_NOTE_NV_TKINFO"
	.tkinfo
        /*0018*/ 	.word	0x00000002
        /*0030*/ 	.string	""
        /*0030*/ 	.string	"ptxas"
        /*0030*/ 	.string	"Cuda compilation tools, release 13.0, V13.0.88"
        /*0030*/ 	.string	"Build cuda_13.0.r13.0/compiler.36424714_0"
        /*0030*/ 	.string	"-arch sm_90a -m 64 "



//--------------------- .note.nv.cuinfo           --------------------------
	.section	.note.nv.cuinfo,"",@"SHT_NOTE"
	.sectionflags	@"SHF_NOTE_NV_CUINFO"
        /*0018*/ 	.short	0x0002
        /*001a*/ 	.short	0x005a
        /*001c*/ 	.short	0x0082
	.zero		2


//--------------------- .nv.info                  --------------------------
	.section	.nv.info,"",@"SHT_CUDA_INFO"
	.align	4


	//----- nvinfo : EIATTR_REGCOUNT
	.align		4
        /*0000*/ 	.byte	0x04, 0x2f
        /*0002*/ 	.short	(.L_15 - .L_14)
	.align		4
.L_14:
        /*0004*/ 	.word	index@(_ZN7cutlass13device_kernelINS_4gemm6kernel13GemmUniversalIN4cute5tupleIJiiiiEEENS1_10collective13CollectiveMmaINS1_34MainloopSm90TmaGmmaWarpSpecializedILi7ENS5_IJNS4_1CILi1EEESB_SB_EEENS1_35KernelTmaWarpSpecializedCooperativeEEENS5_IJNSA_ILi256EEENSA_ILi128EEESG_EEENS_10bfloat16_tENS5_IJlSB_lEEESI_SJ_NS4_8TiledMMAINS4_8MMA_AtomIJNS4_4SM904GMMA28MMA_64x128x16_F32BF16BF16_SSILNSN_5MajorE0ELSP_0ELNSN_7ScaleInE1ELSQ_1EEEEEENS4_6LayoutINS5_IJNSA_ILi2EEESB_SB_EEENS5_IJSB_NSA_ILi0EEESW_EEEEENS5_IJNS4_10UnderscoreESZ_SZ_EEEEENS4_13SM90_TMA_LOADENS4_14ComposedLayoutINS4_7SwizzleILi3ELi4ELi3EEENS4_18smem_ptr_flag_bitsILi16EEENST_INS5_IJNSA_ILi8EEENSA_ILi64EEEEEENS5_IJS19_SB_EEEEEEEvNS4_8identityES12_S1D_vS1E_EENS_8epilogue10collective6detail29Sm90TmaWarpSpecializedAdapterINS1H_15DefaultEpilogueISI_SJ_SJ_NS1G_6thread17LinearCombinationISI_Li1EffLNS1L_9ScaleType4KindE0ELNS_15FloatRoundStyleE2ESI_EENS1_15EpilogueDefaultEEEEEvvEEEEvNT_6ParamsE)
        /*0008*/ 	.word	0x000000a8


	//----- nvinfo : EIATTR_FRAME_SIZE
	.align		4
.L_15:
        /*000c*/ 	.byte	0x04, 0x11
        /*000e*/ 	.short	(.L_17 - .L_16)
	.align		4
.L_16:
        /*0010*/ 	.word	index@(_ZN7cutlass13device_kernelINS_4gemm6kernel13GemmUniversalIN4cute5tupleIJiiiiEEENS1_10collective13CollectiveMmaINS1_34MainloopSm90TmaGmmaWarpSpecializedILi7ENS5_IJNS4_1CILi1EEESB_SB_EEENS1_35KernelTmaWarpSpecializedCooperativeEEENS5_IJNSA_ILi256EEENSA_ILi128EEESG_EEENS_10bfloat16_tENS5_IJlSB_lEEESI_SJ_NS4_8TiledMMAINS4_8MMA_AtomIJNS4_4SM904GMMA28MMA_64x128x16_F32BF16BF16_SSILNSN_5MajorE0ELSP_0ELNSN_7ScaleInE1ELSQ_1EEEEEENS4_6LayoutINS5_IJNSA_ILi2EEESB_SB_EEENS5_IJSB_NSA_ILi0EEESW_EEEEENS5_IJNS4_10UnderscoreESZ_SZ_EEEEENS4_13SM90_TMA_LOADENS4_14ComposedLayoutINS4_7SwizzleILi3ELi4ELi3EEENS4_18smem_ptr_flag_bitsILi16EEENST_INS5_IJNSA_ILi8EEENSA_ILi64EEEEEENS5_IJS19_SB_EEEEEEEvNS4_8identityES12_S1D_vS1E_EENS_8epilogue10collective6detail29Sm90TmaWarpSpecializedAdapterINS1H_15DefaultEpilogueISI_SJ_SJ_NS1G_6thread17LinearCombinationISI_Li1EffLNS1L_9ScaleType4KindE0ELNS_15FloatRoundStyleE2ESI_EENS1_15EpilogueDefaultEEEEEvvEEEEvNT_6ParamsE)
        /*0014*/ 	.word	0x00000000


	//----- nvinfo : EIATTR_MIN_STACK_SIZE
	.align		4
.L_17:
        /*0018*/ 	.byte	0x04, 0x12
        /*001a*/ 	.short	(.L_19 - .L_18)
	.align		4
.L_18:
        /*001c*/ 	.word	index@(_ZN7cutlass13device_kernelINS_4gemm6kernel13GemmUniversalIN4cute5tupleIJiiiiEEENS1_10collective13CollectiveMmaINS1_34MainloopSm90TmaGmmaWarpSpecializedILi7ENS5_IJNS4_1CILi1EEESB_SB_EEENS1_35KernelTmaWarpSpecializedCooperativeEEENS5_IJNSA_ILi256EEENSA_ILi128EEESG_EEENS_10bfloat16_tENS5_IJlSB_lEEESI_SJ_NS4_8TiledMMAINS4_8MMA_AtomIJNS4_4SM904GMMA28MMA_64x128x16_F32BF16BF16_SSILNSN_5MajorE0ELSP_0ELNSN_7ScaleInE1ELSQ_1EEEEEENS4_6LayoutINS5_IJNSA_ILi2EEESB_SB_EEENS5_IJSB_NSA_ILi0EEESW_EEEEENS5_IJNS4_10UnderscoreESZ_SZ_EEEEENS4_13SM90_TMA_LOADENS4_14ComposedLayoutINS4_7SwizzleILi3ELi4ELi3EEENS4_18smem_ptr_flag_bitsILi16EEENST_INS5_IJNSA_ILi8EEENSA_ILi64EEEEEENS5_IJS19_SB_EEEEEEEvNS4_8identityES12_S1D_vS1E_EENS_8epilogue10collective6detail29Sm90TmaWarpSpecializedAdapterINS1H_15DefaultEpilogueISI_SJ_SJ_NS1G_6thread17LinearCombinationISI_Li1EffLNS1L_9ScaleType4KindE0ELNS_15FloatRoundStyleE2ESI_EENS1_15EpilogueDefaultEEEEEvvEEEEvNT_6ParamsE)
        /*0020*/ 	.word	0x00000000
.L_19:


//--------------------- .nv.compat                --------------------------
	.section	.nv.compat,"",@"SHT_CUDA_COMPAT_INFO"
	.align	4
        /*0000*/ 	.byte	0x02, 0x09, 0x01, 0x00, 0x02, 0x02, 0x04, 0x00, 0x02, 0x05, 0x05, 0x00, 0x03, 0x07, 0x01, 0x01
        /*0010*/ 	.byte	0x02, 0x03, 0x01, 0x00, 0x02, 0x06, 0x01, 0x00, 0x04, 0x0b, 0x08, 0x00, 0x00, 0x00, 0x00, 0x00
        /*0020*/ 	.byte	0x00, 0x00, 0x00, 0x00


//--------------------- .nv.info._ZN7cutlass13device_kernelINS_4gemm6kernel13GemmUniversalIN4cute5tupleIJiiiiEEENS1_10collective13CollectiveMmaINS1_34MainloopSm90TmaGmmaWarpSpecializedILi7ENS5_IJNS4_1CILi1EEESB_SB_EEENS1_35KernelTmaWarpSpecializedCooperativeEEENS5_IJNSA_ILi256EEENSA_ILi128EEESG_EEENS_10bfloat16_tENS5_IJlSB_lEEESI_SJ_NS4_8TiledMMAINS4_8MMA_AtomIJNS4_4SM904GMMA28MMA_64x128x16_F32BF16BF16_SSILNSN_5MajorE0ELSP_0ELNSN_7ScaleInE1ELSQ_1EEEEEENS4_6LayoutINS5_IJNSA_ILi2EEESB_SB_EEENS5_IJSB_NSA_ILi0EEESW_EEEEENS5_IJNS4_10UnderscoreESZ_SZ_EEEEENS4_13SM90_TMA_LOADENS4_14ComposedLayoutINS4_7SwizzleILi3ELi4ELi3EEENS4_18smem_ptr_flag_bitsILi16EEENST_INS5_IJNSA_ILi8EEENSA_ILi64EEEEEENS5_IJS19_SB_EEEEEEEvNS4_8identityES12_S1D_vS1E_EENS_8epilogue10collective6detail29Sm90TmaWarpSpecializedAdapterINS1H_15DefaultEpilogueISI_SJ_SJ_NS1G_6thread17LinearCombinationISI_Li1EffLNS1L_9ScaleType4KindE0ELNS_15FloatRoundStyleE2ESI_EENS1_15EpilogueDefaultEEEEEvvEEEEvNT_6ParamsE --------------------------
	.section	.nv.info._ZN7cutlass13device_kernelINS_4gemm6kernel13GemmUniversalIN4cute5tupleIJiiiiEEENS1_10collective13CollectiveMmaINS1_34MainloopSm90TmaGmmaWarpSpecializedILi7ENS5_IJNS4_1CILi1EEESB_SB_EEENS1_35KernelTmaWarpSpecializedCooperativeEEENS5_IJNSA_ILi256EEENSA_ILi128EEESG_EEENS_10bfloat16_tENS5_IJlSB_lEEESI_SJ_NS4_8TiledMMAINS4_8MMA_AtomIJNS4_4SM904GMMA28MMA_64x128x16_F32BF16BF16_SSILNSN_5MajorE0ELSP_0ELNSN_7ScaleInE1ELSQ_1EEEEEENS4_6LayoutINS5_IJNSA_ILi2EEESB_SB_EEENS5_IJSB_NSA_ILi0EEESW_EEEEENS5_IJNS4_10UnderscoreESZ_SZ_EEEEENS4_13SM90_TMA_LOADENS4_14ComposedLayoutINS4_7SwizzleILi3ELi4ELi3EEENS4_18smem_ptr_flag_bitsILi16EEENST_INS5_IJNSA_ILi8EEENSA_ILi64EEEEEENS5_IJS19_SB_EEEEEEEvNS4_8identityES12_S1D_vS1E_EENS_8epilogue10collective6detail29Sm90TmaWarpSpecializedAdapterINS1H_15DefaultEpilogueISI_SJ_SJ_NS1G_6thread17LinearCombinationISI_Li1EffLNS1L_9ScaleType4KindE0ELNS_15FloatRoundStyleE2ESI_EENS1_15EpilogueDefaultEEEEEvvEEEEvNT_6ParamsE,"",@"SHT_CUDA_INFO"
	.sectionflags	@""
	.align	4


	//----- nvinfo : EIATTR_CUDA_API_VERSION
	.align		4
        /*0000*/ 	.byte	0x04, 0x37
        /*0002*/ 	.short	(.L_21 - .L_20)
.L_20:
        /*0004*/ 	.word	0x00000082


	//----- nvinfo : EIATTR_KPARAM_INFO
	.align		4
.L_21:
        /*0008*/ 	.byte	0x04, 0x17
        /*000a*/ 	.short	(.L_23 - .L_22)
.L_22:
        /*000c*/ 	.word	0x00000000
        /*0010*/ 	.short	0x0000
        /*0012*/ 	.short	0x0070
        /*0014*/ 	.byte	0x00, 0xf0, 0x01, 0x10


	//----- nvinfo : EIATTR_SPARSE_MMA_MASK
	.align		4
.L_23:
        /*0018*/ 	.byte	0x03, 0x50
        /*001a*/ 	.short	0x0000


	//----- nvinfo : EIATTR_MAXREG_COUNT
	.align		4
        /*001c*/ 	.byte	0x03, 0x1b
        /*001e*/ 	.short	0x00a8


	//----- nvinfo : EIATTR_NUM_BARRIERS
	.align		4
        /*0020*/ 	.byte	0x02, 0x4c
        /*0022*/ 	.byte	0x01
	.zero		1


	//----- nvinfo : EIATTR_EXTERNS
	.align		4
        /*0024*/ 	.byte	0x04, 0x0f
        /*0026*/ 	.short	(.L_25 - .L_24)


	//   ....[0]....
	.align		4
.L_24:
        /*0028*/ 	.word	index@(__assertfail)


	//----- nvinfo : EIATTR_MERCURY_ISA_VERSION
	.align		4
.L_25:
        /*002c*/ 	.byte	0x03, 0x5f
        /*002e*/ 	.short	0x0101


	//----- nvinfo : EIATTR_INT_WARP_WIDE_INSTR_OFFSETS
	.align		4
        /*0030*/ 	.byte	0x04, 0x31
        /*0032*/ 	.short	(.L_27 - .L_26)


	//   ....[0]....
.L_26:
        /*0034*/ 	.word	0x00000410


	//   ....[1]....
        /*0038*/ 	.word	0x00000440


	//   ....[2]....
        /*003c*/ 	.word	0x00000520


	//----- nvinfo : EIATTR_COOP_GROUP_MASK_REGIDS
	.align		4
.L_27:
        /*0040*/ 	.byte	0x04, 0x29
        /*0042*/ 	.short	(.L_29 - .L_28)


	//   ....[0]....
.L_28:
        /*0044*/ 	.word	0xffffffff


	//   ....[1]....
        /*0048*/ 	.word	0xffffffff


	//   ....[2]....
        /*004c*/ 	.word	0xffffffff


	//   ....[3]....
        /*0050*/ 	.word	0xffffffff


	//   ....[4]....
        /*0054*/ 	.word	0xffffffff


	//----- nvinfo : EIATTR_COOP_GROUP_INSTR_OFFSETS
	.align		4
.L_29:
        /*0058*/ 	.byte	0x04, 0x28
        /*005a*/ 	.short	(.L_31 - .L_30)


	//   ....[0]....
.L_30:
        /*005c*/ 	.word	0x00000060


	//   ....[1]....
        /*0060*/ 	.word	0x00000070


	//   ....[2]....
        /*0064*/ 	.word	0x00000130


	//   ....[3]....
        /*0068*/ 	.word	0x00000320


	//   ....[4]....
        /*006c*/ 	.word	0x00000fd0


	//----- nvinfo : EIATTR_REG_RECONFIG
	.align		4
.L_31:
        /*0070*/ 	.byte	0x01, 0x54
	.zero		2


	//----- nvinfo : EIATTR_SYSCALL_OFFSETS
	.align		4
        /*0074*/ 	.byte	0x04, 0x46
        /*0076*/ 	.short	(.L_33 - .L_32)


	//   ....[0]....
.L_32:
        /*0078*/ 	.word	0x00001190


	//----- nvinfo : EIATTR_MBARRIER_INSTR_OFFSETS
	.align		4
.L_33:
        /*007c*/ 	.byte	0x04, 0x39
        /*007e*/ 	.short	(.L_35 - .L_34)


	//   ....[0]....
.L_34:
        /*0080*/ 	.word	0x00000230
        /*0084*/ 	.word	0x000000ff
        /*0088*/ 	.word	0x00000000
        /*008c*/ 	.short	0x0100
        /*008e*/ 	.byte	0x08
	.zero		1


	//   ....[1]....
        /*0090*/ 	.word	0x00000240
        /*0094*/ 	.word	0x000000ff
        /*0098*/ 	.word	0x00000038
        /*009c*/ 	.short	0x0100
        /*009e*/ 	.byte	0x08
	.zero		1


	//   ....[2]....
        /*00a0*/ 	.word	0x00000250
        /*00a4*/ 	.word	0x000000ff
        /*00a8*/ 	.word	0x00000008
        /*00ac*/ 	.short	0x0100
        /*00ae*/ 	.byte	0x08
	.zero		1


	//   ....[3]....
        /*00b0*/ 	.word	0x00000260
        /*00b4*/ 	.word	0x000000ff
        /*00b8*/ 	.word	0x00000040
        /*00bc*/ 	.short	0x0100
        /*00be*/ 	.byte	0x08
	.zero		1


	//   ....[4]....
        /*00c0*/ 	.word	0x00000270
        /*00c4*/ 	.word	0x000000ff
        /*00c8*/ 	.word	0x00000010
        /*00cc*/ 	.short	0x0100
        /*00ce*/ 	.byte	0x08
	.zero		1


	//   ....[5]....
        /*00d0*/ 	.word	0x00000280
        /*00d4*/ 	.word	0x000000ff
        /*00d8*/ 	.word	0x00000048
        /*00dc*/ 	.short	0x0100
        /*00de*/ 	.byte	0x08
	.zero		1


	//   ....[6]....
        /*00e0*/ 	.word	0x00000290
        /*00e4*/ 	.word	0x000000ff
        /*00e8*/ 	.word	0x00000018
        /*00ec*/ 	.short	0x0100
        /*00ee*/ 	.byte	0x08
	.zero		1


	//   ....[7]....
        /*00f0*/ 	.word	0x000002a0
        /*00f4*/ 	.word	0x000000ff
        /*00f8*/ 	.word	0x00000050
        /*00fc*/ 	.short	0x0100
        /*00fe*/ 	.byte	0x08
	.zero		1


	//   ....[8]....
        /*0100*/ 	.word	0x000002b0
        /*0104*/ 	.word	0x000000ff
        /*0108*/ 	.word	0x00000020
        /*010c*/ 	.short	0x0100
        /*010e*/ 	.byte	0x08
	.zero		1


	//   ....[9]....
        /*0110*/ 	.word	0x000002c0
        /*0114*/ 	.word	0x000000ff
        /*0118*/ 	.word	0x00000058
        /*011c*/ 	.short	0x0100
        /*011e*/ 	.byte	0x08
	.zero		1


	//   ....[10]....
        /*0120*/ 	.word	0x000002d0
        /*0124*/ 	.word	0x000000ff
        /*0128*/ 	.word	0x00000028
        /*012c*/ 	.short	0x0100
        /*012e*/ 	.byte	0x08
	.zero		1


	//   ....[11]....
        /*0130*/ 	.word	0x000002e0
        /*0134*/ 	.word	0x000000ff
        /*0138*/ 	.word	0x00000060
        /*013c*/ 	.short	0x0100
        /*013e*/ 	.byte	0x08
	.zero		1


	//   ....[12]....
        /*0140*/ 	.word	0x000002f0
        /*0144*/ 	.word	0x000000ff
        /*0148*/ 	.word	0x00000030
        /*014c*/ 	.short	0x0100
        /*014e*/ 	.byte	0x08
	.zero		1


	//   ....[13]....
        /*0150*/ 	.word	0x00000300
        /*0154*/ 	.word	0x000000ff
        /*0158*/ 	.word	0x00000068
        /*015c*/ 	.short	0x0100
        /*015e*/ 	.byte	0x08
	.zero		1


	//   ....[14]....
        /*0160*/ 	.word	0x00000590
        /*0164*/ 	.word	0x000000ff
        /*0168*/ 	.word	0x00000080
        /*016c*/ 	.short	0x0100
        /*016e*/ 	.byte	0x06
	.zero		1


	//   ....[15]....
        /*0170*/ 	.word	0x000005f0
        /*0174*/ 	.word	0x000000ff
        /*0178*/ 	.word	0x00000088
        /*017c*/ 	.short	0x0100
        /*017e*/ 	.byte	0x06
	.zero		1


	//   ....[16]....
        /*0180*/ 	.word	0x00001210
        /*0184*/ 	.word	0x00000003
        /*0188*/ 	.word	0x00000000
        /*018c*/ 	.short	0x010a
        /*018e*/ 	.byte	0x3f
	.zero		1


	//   ....[17]....
        /*0190*/ 	.word	0x00001250
        /*0194*/ 	.word	0x00000003
        /*0198*/ 	.word	0x00000000
        /*019c*/ 	.short	0x010a
        /*019e*/ 	.byte	0x3f
	.zero		1


	//   ....[18]....
        /*01a0*/ 	.word	0x00001a40
        /*01a4*/ 	.word	0x000000ff
        /*01a8*/ 	.word	0x00000000
        /*01ac*/ 	.short	0x010a
        /*01ae*/ 	.byte	0x09
	.zero		1


	//   ....[19]....
        /*01b0*/ 	.word	0x00001a80
        /*01b4*/ 	.word	0x000000ff
        /*01b8*/ 	.word	0x00000000
        /*01bc*/ 	.short	0x010a
        /*01be*/ 	.byte	0x09
	.zero		1


	//   ....[20]....
        /*01c0*/ 	.word	0x00002130
        /*01c4*/ 	.word	0x000000ff
        /*01c8*/ 	.word	0x00000000
        /*01cc*/ 	.short	0x0101
        /*01ce*/ 	.byte	0x08
	.zero		1


	//   ....[21]....
        /*01d0*/ 	.word	0x00002350
        /*01d4*/ 	.word	0x000000ff
        /*01d8*/ 	.word	0x00000000
        /*01dc*/ 	.short	0x0101
        /*01de*/ 	.byte	0x04
	.zero		1


	//   ....[22]....
        /*01e0*/ 	.word	0x0000bc20
        /*01e4*/ 	.word	0x0000000e
        /*01e8*/ 	.word	0x00000038
        /*01ec*/ 	.short	0x010a
        /*01ee*/ 	.byte	0x3f
	.zero		1


	//   ....[23]....
        /*01f0*/ 	.word	0x0000c0c0
        /*01f4*/ 	.word	0x00000006
        /*01f8*/ 	.word	0x00000088
        /*01fc*/ 	.short	0x0101
        /*01fe*/ 	.byte	0x3f
	.zero		1


	//   ....[24]....
        /*0200*/ 	.word	0x0000c7b0
        /*0204*/ 	.word	0x00000007
        /*0208*/ 	.word	0x00000000
        /*020c*/ 	.short	0x010a
        /*020e*/ 	.byte	0x3f
	.zero		1


	//   ....[25]....
        /*0210*/ 	.word	0x0000c830
        /*0214*/ 	.word	0x00000009
        /*0218*/ 	.word	0x00000000
        /*021c*/ 	.short	0x010a
        /*021e*/ 	.byte	0x3f
	.zero		1


	//   ....[26]....
        /*0220*/ 	.word	0x0000c8c0
        /*0224*/ 	.word	0x00000006
        /*0228*/ 	.word	0x00000000
        /*022c*/ 	.short	0x010a
        /*022e*/ 	.byte	0x3f
	.zero		1


	//   ....[27]....
        /*0230*/ 	.word	0x0000c950
        /*0234*/ 	.word	0x00000009
        /*0238*/ 	.word	0x00000000
        /*023c*/ 	.short	0x010a
        /*023e*/ 	.byte	0x3f
	.zero		1


	//   ....[28]....
        /*0240*/ 	.word	0x0000c9e0
        /*0244*/ 	.word	0x00000006
        /*0248*/ 	.word	0x00000000
        /*024c*/ 	.short	0x010a
        /*024e*/ 	.byte	0x3f
	.zero		1


	//   ....[29]....
        /*0250*/ 	.word	0x0000ca70
        /*0254*/ 	.word	0x00000009
        /*0258*/ 	.word	0x00000000
        /*025c*/ 	.short	0x010a
        /*025e*/ 	.byte	0x3f
	.zero		1


	//   ....[30]....
        /*0260*/ 	.word	0x0000cb00
        /*0264*/ 	.word	0x00000003
        /*0268*/ 	.word	0x00000000
        /*026c*/ 	.short	0x010a
        /*026e*/ 	.byte	0x3f
	.zero		1


	//   ....[31]....
        /*0270*/ 	.word	0x0000cb60
        /*0274*/ 	.word	0x00000003
        /*0278*/ 	.word	0x00000000
        /*027c*/ 	.short	0x010a
        /*027e*/ 	.byte	0x3f
	.zero		1


	//   ....[32]....
        /*0280*/ 	.word	0x0000cbc0
        /*0284*/ 	.word	0x00000004
        /*0288*/ 	.word	0x00000000
        /*028c*/ 	.short	0x010a
        /*028e*/ 	.byte	0x3f
	.zero		1


	//   ....[33]....
        /*0290*/ 	.word	0x0000cc90
        /*0294*/ 	.word	0x0000000e
        /*0298*/ 	.word	0x00000038
        /*029c*/ 	.short	0x010a
        /*029e*/ 	.byte	0x3f
	.zero		1


	//   ....[34]....
        /*02a0*/ 	.word	0x0000cd60
        /*02a4*/ 	.word	0x00000007
        /*02a8*/ 	.word	0x00000000
        /*02ac*/ 	.short	0x010a
        /*02ae*/ 	.byte	0x3f
	.zero		1


	//   ....[35]....
        /*02b0*/ 	.word	0x0000cdb0
        /*02b4*/ 	.word	0x00000009
        /*02b8*/ 	.word	0x00000000
        /*02bc*/ 	.short	0x010a
        /*02be*/ 	.byte	0x3f
	.zero		1


	//   ....[36]....
        /*02c0*/ 	.word	0x0000ce00
        /*02c4*/ 	.word	0x00000006
        /*02c8*/ 	.word	0x00000000
        /*02cc*/ 	.short	0x010a
        /*02ce*/ 	.byte	0x3f
	.zero		1


	//   ....[37]....
        /*02d0*/ 	.word	0x0000ce50
        /*02d4*/ 	.word	0x00000009
        /*02d8*/ 	.word	0x00000000
        /*02dc*/ 	.short	0x010a
        /*02de*/ 	.byte	0x3f
	.zero		1


	//   ....[38]....
        /*02e0*/ 	.word	0x0000cea0
        /*02e4*/ 	.word	0x00000006
        /*02e8*/ 	.word	0x00000000
        /*02ec*/ 	.short	0x010a
        /*02ee*/ 	.byte	0x3f
	.zero		1


	//   ....[39]....
        /*02f0*/ 	.word	0x0000cef0
        /*02f4*/ 	.word	0x00000009
        /*02f8*/ 	.word	0x00000000
        /*02fc*/ 	.short	0x010a
        /*02fe*/ 	.byte	0x3f
	.zero		1


	//----- nvinfo : EIATTR_NUM_MBARRIERS
	.align		4
.L_35:
        /*0300*/ 	.byte	0x03, 0x38
        /*0302*/ 	.short	0x0010


	//----- nvinfo : EIATTR_EXIT_INSTR_OFFSETS
	.align		4
        /*0304*/ 	.byte	0x04, 0x1c
        /*0306*/ 	.short	(.L_37 - .L_36)


	//   ....[0]....
.L_36:
        /*0308*/ 	.word	0x00000640


	//   ....[1]....
        /*030c*/ 	.word	0x00000f00


	//   ....[2]....
        /*0310*/ 	.word	0x0000b290


	//   ....[3]....
        /*0314*/ 	.word	0x0000b8c0


	//   ....[4]....
        /*0318*/ 	.word	0x0000cb50


	//----- nvinfo : EIATTR_MAX_THREADS
	.align		4
.L_37:
        /*031c*/ 	.byte	0x04, 0x05
        /*031e*/ 	.short	(.L_39 - .L_38)
.L_38:
        /*0320*/ 	.word	0x00000180
        /*0324*/ 	.word	0x00000001
        /*0328*/ 	.word	0x00000001


	//----- nvinfo : EIATTR_CRS_STACK_SIZE
	.align		4
.L_39:
        /*032c*/ 	.byte	0x04, 0x1e
        /*032e*/ 	.short	(.L_41 - .L_40)
.L_40:
        /*0330*/ 	.word	0x00000000


	//----- nvinfo : EIATTR_CBANK_PARAM_SIZE
	.align		4
.L_41:
        /*0334*/ 	.byte	0x03, 0x19
        /*0336*/ 	.short	0x0470


	//----- nvinfo : EIATTR_PARAM_CBANK
	.align		4
        /*0338*/ 	.byte	0x04, 0x0a
        /*033a*/ 	.short	(.L_43 - .L_42)
	.align		4
.L_42:
        /*033c*/ 	.word	index@(.nv.constant0._ZN7cutlass13device_kernelINS_4gemm6kernel13GemmUniversalIN4cute5tupleIJiiiiEEENS1_10collective13CollectiveMmaINS1_34MainloopSm90TmaGmmaWarpSpecializedILi7ENS5_IJNS4_1CILi1EEESB_SB_EEENS1_35KernelTmaWarpSpecializedCooperativeEEENS5_IJNSA_ILi256EEENSA_ILi128EEESG_EEENS_10bfloat16_tENS5_IJlSB_lEEESI_SJ_NS4_8TiledMMAINS4_8MMA_AtomIJNS4_4SM904GMMA28MMA_64x128x16_F32BF16BF16_SSILNSN_5MajorE0ELSP_0ELNSN_7ScaleInE1ELSQ_1EEEEEENS4_6LayoutINS5_IJNSA_ILi2EEESB_SB_EEENS5_IJSB_NSA_ILi0EEESW_EEEEENS5_IJNS4_10UnderscoreESZ_SZ_EEEEENS4_13SM90_TMA_LOADENS4_14ComposedLayoutINS4_7SwizzleILi3ELi4ELi3EEENS4_18smem_ptr_flag_bitsILi16EEENST_INS5_IJNSA_ILi8EEENSA_ILi64EEEEEENS5_IJS19_SB_EEEEEEEvNS4_8identityES12_S1D_vS1E_EENS_8epilogue10collective6detail29Sm90TmaWarpSpecializedAdapterINS1H_15DefaultEpilogueISI_SJ_SJ_NS1G_6thread17LinearCombinationISI_Li1EffLNS1L_9ScaleType4KindE0ELNS_15FloatRoundStyleE2ESI_EENS1_15EpilogueDefaultEEEEEvvEEEEvNT_6ParamsE)
        /*0340*/ 	.short	0x0210
        /*0342*/ 	.short	0x0470


	//----- nvinfo : EIATTR_SW_WAR
	.align		4
.L_43:
        /*0344*/ 	.byte	0x04, 0x36
        /*0346*/ 	.short	(.L_45 - .L_44)
.L_44:
        /*0348*/ 	.word	0x00000008
.L_45:


//--------------------- .nv.callgraph             --------------------------
	.section	.nv.callgraph,"",@"SHT_CUDA_CALLGRAPH"
	.align	4
	.sectionentsize	8
	.align		4
        /*0000*/ 	.word	0x00000000
	.align		4
        /*0004*/ 	.word	0xffffffff
	.align		4
        /*0008*/ 	.word	index@(_ZN7cutlass13device_kernelINS_4gemm6kernel13GemmUniversalIN4cute5tupleIJiiiiEEENS1_10collective13CollectiveMmaINS1_34MainloopSm90TmaGmmaWarpSpecializedILi7ENS5_IJNS4_1CILi1EEESB_SB_EEENS1_35KernelTmaWarpSpecializedCooperativeEEENS5_IJNSA_ILi256EEENSA_ILi128EEESG_EEENS_10bfloat16_tENS5_IJlSB_lEEESI_SJ_NS4_8TiledMMAINS4_8MMA_AtomIJNS4_4SM904GMMA28MMA_64x128x16_F32BF16BF16_SSILNSN_5MajorE0ELSP_0ELNSN_7ScaleInE1ELSQ_1EEEEEENS4_6LayoutINS5_IJNSA_ILi2EEESB_SB_EEENS5_IJSB_NSA_ILi0EEESW_EEEEENS5_IJNS4_10UnderscoreESZ_SZ_EEEEENS4_13SM90_TMA_LOADENS4_14ComposedLayoutINS4_7SwizzleILi3ELi4ELi3EEENS4_18smem_ptr_flag_bitsILi16EEENST_INS5_IJNSA_ILi8EEENSA_ILi64EEEEEENS5_IJS19_SB_EEEEEEEvNS4_8identityES12_S1D_vS1E_EENS_8epilogue10collective6detail29Sm90TmaWarpSpecializedAdapterINS1H_15DefaultEpilogueISI_SJ_SJ_NS1G_6thread17LinearCombinationISI_Li1EffLNS1L_9ScaleType4KindE0ELNS_15FloatRoundStyleE2ESI_EENS1_15EpilogueDefaultEEEEEvvEEEEvNT_6ParamsE)
	.align		4
        /*000c*/ 	.word	index@(__assertfail)
	.align		4
        /*0010*/ 	.word	0x00000000
	.align		4
        /*0014*/ 	.word	0xfffffffe
	.align		4
        /*0018*/ 	.word	0x00000000
	.align		4
        /*001c*/ 	.word	0xfffffffd
	.align		4
        /*0020*/ 	.word	0x00000000
	.align		4
        /*0024*/ 	.word	0xfffffffc


//--------------------- .nv.constant4             --------------------------
	.section	.nv.constant4,"a",@progbits
	.align	8
	.align		8
.nv.constant4:
        /*0000*/ 	.dword	__assertfail
	.align		8
        /*0008*/ 	.dword	__unnamed_1
	.align		8
        /*0010*/ 	.dword	_ZN40_INTERNAL_8e2313d2_4_k_cu_3970bc03_201014cuda3std3__45__cpo5beginE
	.align		8
        /*0018*/ 	.dword	_ZN40_INTERNAL_8e2313d2_4_k_cu_3970bc03_201014cuda3std3__45__cpo3endE
	.align		8
        /*0020*/ 	.dword	_ZN40_INTERNAL_8e2313d2_4_k_cu_3970bc03_201014cuda3std3__45__cpo6cbeginE
	.align		8
        /*0028*/ 	.dword	_ZN40_INTERNAL_8e2313d2_4_k_cu_3970bc03_201014cuda3std3__45__cpo4cendE
	.align		8
        /*0030*/ 	.dword	_ZN40_INTERNAL_8e2313d2_4_k_cu_3970bc03_201014cuda3std3__442_GLOBAL__N__8e2313d2_4_k_cu_3970bc03_201016ignoreE
	.align		8
        /*0038*/ 	.dword	_ZN40_INTERNAL_8e2313d2_4_k_cu_3970bc03_201014cuda3std3__419piecewise_constructE
	.align		8
        /*0040*/ 	.dword	_ZN40_INTERNAL_8e2313d2_4_k_cu_3970bc03_201014cuda3std3__48in_placeE
	.align		8
        /*0048*/ 	.dword	_ZN40_INTERNAL_8e2313d2_4_k_cu_3970bc03_201014cuda3std6ranges3__45__cpo4swapE
	.align		8
        /*0050*/ 	.dword	_ZN40_INTERNAL_8e2313d2_4_k_cu_3970bc03_201014cuda3std6ranges3__45__cpo9iter_moveE
	.align		8
        /*0058*/ 	.dword	_ZN40_INTERNAL_8e2313d2_4_k_cu_3970bc03_201014cute7productE
	.align		8
        /*0060*/ 	.dword	_ZN40_INTERNAL_8e2313d2_4_k_cu_3970bc03_201014cute1_E
	.align		8
        /*0068*/ 	.dword	$str$22
	.align		8
        /*0070*/ 	.dword	$str$23


//--------------------- .text._ZN7cutlass13device_kernelINS_4gemm6kernel13GemmUniversalIN4cute5tupleIJiiiiEEENS1_10collective13CollectiveMmaINS1_34MainloopSm90TmaGmmaWarpSpecializedILi7ENS5_IJNS4_1CILi1EEESB_SB_EEENS1_35KernelTmaWarpSpecializedCooperativeEEENS5_IJNSA_ILi256EEENSA_ILi128EEESG_EEENS_10bfloat16_tENS5_IJlSB_lEEESI_SJ_NS4_8TiledMMAINS4_8MMA_AtomIJNS4_4SM904GMMA28MMA_64x128x16_F32BF16BF16_SSILNSN_5MajorE0ELSP_0ELNSN_7ScaleInE1ELSQ_1EEEEEENS4_6LayoutINS5_IJNSA_ILi2EEESB_SB_EEENS5_IJSB_NSA_ILi0EEESW_EEEEENS5_IJNS4_10UnderscoreESZ_SZ_EEEEENS4_13SM90_TMA_LOADENS4_14ComposedLayoutINS4_7SwizzleILi3ELi4ELi3EEENS4_18smem_ptr_flag_bitsILi16EEENST_INS5_IJNSA_ILi8EEENSA_ILi64EEEEEENS5_IJS19_SB_EEEEEEEvNS4_8identityES12_S1D_vS1E_EENS_8epilogue10collective6detail29Sm90TmaWarpSpecializedAdapterINS1H_15DefaultEpilogueISI_SJ_SJ_NS1G_6thread17LinearCombinationISI_Li1EffLNS1L_9ScaleType4KindE0ELNS_15FloatRoundStyleE2ESI_EENS1_15EpilogueDefaultEEEEEvvEEEEvNT_6ParamsE --------------------------
	.section	.text._ZN7cutlass13device_kernelINS_4gemm6kernel13GemmUniversalIN4cute5tupleIJiiiiEEENS1_10collective13CollectiveMmaINS1_34MainloopSm90TmaGmmaWarpSpecializedILi7ENS5_IJNS4_1CILi1EEESB_SB_EEENS1_35KernelTmaWarpSpecializedCooperativeEEENS5_IJNSA_ILi256EEENSA_ILi128EEESG_EEENS_10bfloat16_tENS5_IJlSB_lEEESI_SJ_NS4_8TiledMMAINS4_8MMA_AtomIJNS4_4SM904GMMA28MMA_64x128x16_F32BF16BF16_SSILNSN_5MajorE0ELSP_0ELNSN_7ScaleInE1ELSQ_1EEEEEENS4_6LayoutINS5_IJNSA_ILi2EEESB_SB_EEENS5_IJSB_NSA_ILi0EEESW_EEEEENS5_IJNS4_10UnderscoreESZ_SZ_EEEEENS4_13SM90_TMA_LOADENS4_14ComposedLayoutINS4_7SwizzleILi3ELi4ELi3EEENS4_18smem_ptr_flag_bitsILi16EEENST_INS5_IJNSA_ILi8EEENSA_ILi64EEEEEENS5_IJS19_SB_EEEEEEEvNS4_8identityES12_S1D_vS1E_EENS_8epilogue10collective6detail29Sm90TmaWarpSpecializedAdapterINS1H_15DefaultEpilogueISI_SJ_SJ_NS1G_6thread17LinearCombinationISI_Li1EffLNS1L_9ScaleType4KindE0ELNS_15FloatRoundStyleE2ESI_EENS1_15EpilogueDefaultEEEEEvvEEEEvNT_6ParamsE,"ax",@progbits
	.align	128
.text._ZN7cutlass13device_kernelINS_4gemm6kernel13GemmUniversalIN4cute5tupleIJiiiiEEENS1_10collective13CollectiveMmaINS1_34MainloopSm90TmaGmmaWarpSpecializedILi7ENS5_IJNS4_1CILi1EEESB_SB_EEENS1_35KernelTmaWarpSpecializedCooperativeEEENS5_IJNSA_ILi256EEENSA_ILi128EEESG_EEENS_10bfloat16_tENS5_IJlSB_lEEESI_SJ_NS4_8TiledMMAINS4_8MMA_AtomIJNS4_4SM904GMMA28MMA_64x128x16_F32BF16BF16_SSILNSN_5MajorE0ELSP_0ELNSN_7ScaleInE1ELSQ_1EEEEEENS4_6LayoutINS5_IJNSA_ILi2EEESB_SB_EEENS5_IJSB_NSA_ILi0EEESW_EEEEENS5_IJNS4_10UnderscoreESZ_SZ_EEEEENS4_13SM90_TMA_LOADENS4_14ComposedLayoutINS4_7SwizzleILi3ELi4ELi3EEENS4_18smem_ptr_flag_bitsILi16EEENST_INS5_IJNSA_ILi8EEENSA_ILi64EEEEEENS5_IJS19_SB_EEEEEEEvNS4_8identityES12_S1D_vS1E_EENS_8epilogue10collective6detail29Sm90TmaWarpSpecializedAdapterINS1H_15DefaultEpilogueISI_SJ_SJ_NS1G_6thread17LinearCombinationISI_Li1EffLNS1L_9ScaleType4KindE0ELNS_15FloatRoundStyleE2ESI_EENS1_15EpilogueDefaultEEEEEvvEEEEvNT_6ParamsE:
        .type           _ZN7cutlass13device_kernelINS_4gemm6kernel13GemmUniversalIN4cute5tupleIJiiiiEEENS1_10collective13CollectiveMmaINS1_34MainloopSm90TmaGmmaWarpSpecializedILi7ENS5_IJNS4_1CILi1EEESB_SB_EEENS1_35KernelTmaWarpSpecializedCooperativeEEENS5_IJNSA_ILi256EEENSA_ILi128EEESG_EEENS_10bfloat16_tENS5_IJlSB_lEEESI_SJ_NS4_8TiledMMAINS4_8MMA_AtomIJNS4_4SM904GMMA28MMA_64x128x16_F32BF16BF16_SSILNSN_5MajorE0ELSP_0ELNSN_7ScaleInE1ELSQ_1EEEEEENS4_6LayoutINS5_IJNSA_ILi2EEESB_SB_EEENS5_IJSB_NSA_ILi0EEESW_EEEEENS5_IJNS4_10UnderscoreESZ_SZ_EEEEENS4_13SM90_TMA_LOADENS4_14ComposedLayoutINS4_7SwizzleILi3ELi4ELi3EEENS4_18smem_ptr_flag_bitsILi16EEENST_INS5_IJNSA_ILi8EEENSA_ILi64EEEEEENS5_IJS19_SB_EEEEEEEvNS4_8identityES12_S1D_vS1E_EENS_8epilogue10collective6detail29Sm90TmaWarpSpecializedAdapterINS1H_15DefaultEpilogueISI_SJ_SJ_NS1G_6thread17LinearCombinationISI_Li1EffLNS1L_9ScaleType4KindE0ELNS_15FloatRoundStyleE2ESI_EENS1_15EpilogueDefaultEEEEEvvEEEEvNT_6ParamsE,@function
        .size           _ZN7cutlass13device_kernelINS_4gemm6kernel13GemmUniversalIN4cute5tupleIJiiiiEEENS1_10collective13CollectiveMmaINS1_34MainloopSm90TmaGmmaWarpSpecializedILi7ENS5_IJNS4_1CILi1EEESB_SB_EEENS1_35KernelTmaWarpSpecializedCooperativeEEENS5_IJNSA_ILi256EEENSA_ILi128EEESG_EEENS_10bfloat16_tENS5_IJlSB_lEEESI_SJ_NS4_8TiledMMAINS4_8MMA_AtomIJNS4_4SM904GMMA28MMA_64x128x16_F32BF16BF16_SSILNSN_5MajorE0ELSP_0ELNSN_7ScaleInE1ELSQ_1EEEEEENS4_6LayoutINS5_IJNSA_ILi2EEESB_SB_EEENS5_IJSB_NSA_ILi0EEESW_EEEEENS5_IJNS4_10UnderscoreESZ_SZ_EEEEENS4_13SM90_TMA_LOADENS4_14ComposedLayoutINS4_7SwizzleILi3ELi4ELi3EEENS4_18smem_ptr_flag_bitsILi16EEENST_INS5_IJNSA_ILi8EEENSA_ILi64EEEEEENS5_IJS19_SB_EEEEEEEvNS4_8identityES12_S1D_vS1E_EENS_8epilogue10collective6detail29Sm90TmaWarpSpecializedAdapterINS1H_15DefaultEpilogueISI_SJ_SJ_NS1G_6thread17LinearCombinationISI_Li1EffLNS1L_9ScaleType4KindE0ELNS_15FloatRoundStyleE2ESI_EENS1_15EpilogueDefaultEEEEEvvEEEEvNT_6ParamsE,(.L_x_326 - _ZN7cutlass13device_kernelINS_4gemm6kernel13GemmUniversalIN4cute5tupleIJiiiiEEENS1_10collective13CollectiveMmaINS1_34MainloopSm90TmaGmmaWarpSpecializedILi7ENS5_IJNS4_1CILi1EEESB_SB_EEENS1_35KernelTmaWarpSpecializedCooperativeEEENS5_IJNSA_ILi256EEENSA_ILi128EEESG_EEENS_10bfloat16_tENS5_IJlSB_lEEESI_SJ_NS4_8TiledMMAINS4_8MMA_AtomIJNS4_4SM904GMMA28MMA_64x128x16_F32BF16BF16_SSILNSN_5MajorE0ELSP_0ELNSN_7ScaleInE1ELSQ_1EEEEEENS4_6LayoutINS5_IJNSA_ILi2EEESB_SB_EEENS5_IJSB_NSA_ILi0EEESW_EEEEENS5_IJNS4_10UnderscoreESZ_SZ_EEEEENS4_13SM90_TMA_LOADENS4_14ComposedLayoutINS4_7SwizzleILi3ELi4ELi3EEENS4_18smem_ptr_flag_bitsILi16EEENST_INS5_IJNSA_ILi8EEENSA_ILi64EEEEEENS5_IJS19_SB_EEEEEEEvNS4_8identityES12_S1D_vS1E_EENS_8epilogue10collective6detail29Sm90TmaWarpSpecializedAdapterINS1H_15DefaultEpilogueISI_SJ_SJ_NS1G_6thread17LinearCombinationISI_Li1EffLNS1L_9ScaleType4KindE0ELNS_15FloatRoundStyleE2ESI_EENS1_15EpilogueDefaultEEEEEvvEEEEvNT_6ParamsE)
        .other          _ZN7cutlass13device_kernelINS_4gemm6kernel13GemmUniversalIN4cute5tupleIJiiiiEEENS1_10collective13CollectiveMmaINS1_34MainloopSm90TmaGmmaWarpSpecializedILi7ENS5_IJNS4_1CILi1EEESB_SB_EEENS1_35KernelTmaWarpSpecializedCooperativeEEENS5_IJNSA_ILi256EEENSA_ILi128EEESG_EEENS_10bfloat16_tENS5_IJlSB_lEEESI_SJ_NS4_8TiledMMAINS4_8MMA_AtomIJNS4_4SM904GMMA28MMA_64x128x16_F32BF16BF16_SSILNSN_5MajorE0ELSP_0ELNSN_7ScaleInE1ELSQ_1EEEEEENS4_6LayoutINS5_IJNSA_ILi2EEESB_SB_EEENS5_IJSB_NSA_ILi0EEESW_EEEEENS5_IJNS4_10UnderscoreESZ_SZ_EEEEENS4_13SM90_TMA_LOADENS4_14ComposedLayoutINS4_7SwizzleILi3ELi4ELi3EEENS4_18smem_ptr_flag_bitsILi16EEENST_INS5_IJNSA_ILi8EEENSA_ILi64EEEEEENS5_IJS19_SB_EEEEEEEvNS4_8identityES12_S1D_vS1E_EENS_8epilogue10collective6detail29Sm90TmaWarpSpecializedAdapterINS1H_15DefaultEpilogueISI_SJ_SJ_NS1G_6thread17LinearCombinationISI_Li1EffLNS1L_9ScaleType4KindE0ELNS_15FloatRoundStyleE2ESI_EENS1_15EpilogueDefaultEEEEEvvEEEEvNT_6ParamsE,@"STO_CUDA_ENTRY STV_DEFAULT"
_ZN7cutlass13device_kernelINS_4gemm6kernel13GemmUniversalIN4cute5tupleIJiiiiEEENS1_10collective13CollectiveMmaINS1_34MainloopSm90TmaGmmaWarpSpecializedILi7ENS5_IJNS4_1CILi1EEESB_SB_EEENS1_35KernelTmaWarpSpecializedCooperativeEEENS5_IJNSA_ILi256EEENSA_ILi128EEESG_EEENS_10bfloat16_tENS5_IJlSB_lEEESI_SJ_NS4_8TiledMMAINS4_8MMA_AtomIJNS4_4SM904GMMA28MMA_64x128x16_F32BF16BF16_SSILNSN_5MajorE0ELSP_0ELNSN_7ScaleInE1ELSQ_1EEEEEENS4_6LayoutINS5_IJNSA_ILi2EEESB_SB_EEENS5_IJSB_NSA_ILi0EEESW_EEEEENS5_IJNS4_10UnderscoreESZ_SZ_EEEEENS4_13SM90_TMA_LOADENS4_14ComposedLayoutINS4_7SwizzleILi3ELi4ELi3EEENS4_18smem_ptr_flag_bitsILi16EEENST_INS5_IJNSA_ILi8EEENSA_ILi64EEEEEENS5_IJS19_SB_EEEEEEEvNS4_8identityES12_S1D_vS1E_EENS_8epilogue10collective6detail29Sm90TmaWarpSpecializedAdapterINS1H_15DefaultEpilogueISI_SJ_SJ_NS1G_6thread17LinearCombinationISI_Li1EffLNS1L_9ScaleType4KindE0ELNS_15FloatRoundStyleE2ESI_EENS1_15EpilogueDefaultEEEEEvvEEEEvNT_6ParamsE:
[----:B------:R-:W0:Y:S01]  /*0000*/  LDC R1, c[0x0][0x28] ;  /* 0x00000a00ff017b82 */ /* 0x000e220000000800 */
[----:B------:R-:W1:Y:S01]  /*0010*/  S2R R18, SR_TID.X ;  /* 0x0000000000127919 */ /* 0x000e620000002100 */
[----:B------:R-:W-:Y:S01]  /*0020*/  ELECT P0, URZ, PT ;  /* 0x00000000003f782f */ /* 0x000fe20003800000 */
[----:B------:R-:W-:Y:S01]  /*0030*/  BSSY B0, `(.L_x_0) ;  /* 0x000000f000007945 */ /* 0x000fe20003800000 */
[--C-:B-1----:R-:W-:Y:S02]  /*0040*/  SHF.R.U32.HI R0, RZ, 0x5, R18.reuse ;  /* 0x00000005ff007819 */ /* 0x102fe40000011612 */
[----:B------:R-:W-:-:S03]  /*0050*/  SHF.R.U32.HI R22, RZ, 0x7, R18 ;  /* 0x00000007ff167819 */ /* 0x000fc60000011612 */
[----:B------:R-:W1:Y:S04]  /*0060*/  SHFL.IDX PT, R5, R0, RZ, 0x1f ;  /* 0x00001fff00057589 */ /* 0x000e6800000e0000 */
[----:B------:R2:W3:Y:S01]  /*0070*/  SHFL.IDX PT, R8, R22, RZ, 0x1f ;  /* 0x00001fff16087589 */ /* 0x0004e200000e0000 */
[----:B-1----:R-:W-:-:S13]  /*0080*/  ISETP.NE.OR P0, PT, R5, RZ, !P0 ;  /* 0x000000ff0500720c */ /* 0x002fda0004705670 */
[----:B0-23--:R-:W-:Y:S05]  /*0090*/  @P0 BRA `(.L_x_1) ;  /* 0x0000000000200947 */ /* 0x00dfea0003800000 */
[----:B------:R-:W-:Y:S02]  /*00a0*/  ULDC.64 UR4, c[0x0][0x198] ;  /* 0x0000660000047ab9 */ /* 0x000fe40000000a00 */
[----:B------:R-:W-:Y:S02]  /*00b0*/  UIADD3 UR6, UP0, UR4, 0xf0, URZ ;  /* 0x000000f004067890 */ /* 0x000fe4000ff1e03f */
[----:B------:R-:W-:Y:S02]  /*00c0*/  UIADD3 UR4, UP1, UR4, 0x1f0, URZ ;  /* 0x000001f004047890 */ /* 0x000fe4000ff3e03f */
[----:B------:R-:W-:Y:S02]  /*00d0*/  UIADD3.X UR7, URZ, UR5, URZ, UP0, !UPT ;  /* 0x000000053f077290 */ /* 0x000fe400087fe43f */
[----:B------:R-:W-:-:S07]  /*00e0*/  UIADD3.X UR5, URZ, UR5, URZ, UP1, !UPT ;  /* 0x000000053f057290 */ /* 0x000fce0008ffe43f */
[----:B------:R0:W-:Y:S02]  /*00f0*/  UTMACCTL.PF [UR6] ;  /* 0x00000000060079b9 */ /* 0x0001e40008040000 */
[----:B------:R0:W-:Y:S02]  /*0100*/  UTMACCTL.PF [UR4] ;  /* 0x00000000040079b9 */ /* 0x0001e40008040000 */
[----:B0-----:R-:W-:Y:S01]  /*0110*/  NOP ;  /* 0x0000000000007918 */ /* 0x001fe20000000000 */
.L_x_1:
[----:B------:R-:W-:Y:S05]  /*0120*/  BSYNC B0 ;  /* 0x0000000000007941 */ /* 0x000fea0003800000 */
.L_x_0:
[----:B------:R-:W0:Y:S02]  /*0130*/  SHFL.IDX PT, R2, R0, RZ, 0x1f ;  /* 0x00001fff00027589 */ /* 0x000e2400000e0000 */
[----:B0-----:R-:W-:-:S13]  /*0140*/  ISETP.NE.AND P0, PT, R2, RZ, PT ;  /* 0x000000ff0200720c */ /* 0x001fda0003f05270 */
[----:B------:R-:W-:Y:S05]  /*0150*/  @P0 BRA `(.L_x_2) ;  /* 0x0000000000700947 */ /* 0x000fea0003800000 */
[----:B------:R-:W0:Y:S01]  /*0160*/  S2UR UR8, SR_CgaCtaId ;  /* 0x00000000000879c3 */ /* 0x000e220000008800 */
[----:B------:R-:W-:Y:S01]  /*0170*/  UMOV UR4, 0x400 ;  /* 0x0000040000047882 */ /* 0x000fe20000000000 */
[----:B------:R-:W-:Y:S01]  /*0180*/  UMOV UR5, 0x1 ;  /* 0x0000000100057882 */ /* 0x000fe20000000000 */
[----:B------:R-:W-:Y:S01]  /*0190*/  UMOV UR6, 0x100 ;  /* 0x0000010000067882 */ /* 0x000fe20000000000 */
[----:B------:R-:W-:Y:S01]  /*01a0*/  ELECT P0, URZ, PT ;  /* 0x00000000003f782f */ /* 0x000fe20003800000 */
[----:B------:R-:W-:-:S04]  /*01b0*/  UIADD3 UR6, -UR6, 0x100000, URZ ;  /* 0x0010000006067890 */ /* 0x000fc8000fffe13f */
[----:B------:R-:W-:Y:S02]  /*01c0*/  USHF.L.U32 UR7, UR6, 0xb, URZ ;  /* 0x0000000b06077899 */ /* 0x000fe4000800063f */
[----:B------:R-:W-:Y:S02]  /*01d0*/  USHF.L.U32 UR6, UR6, 0x1, URZ ;  /* 0x0000000106067899 */ /* 0x000fe4000800063f */
[----:B0-----:R-:W-:Y:S02]  /*01e0*/  ULEA UR8, UR8, UR4, 0x18 ;  /* 0x0000000408087291 */ /* 0x001fe4000f8ec03f */
[----:B------:R-:W-:-:S04]  /*01f0*/  UIADD3 UR4, -UR5, 0x100000, URZ ;  /* 0x0010000005047890 */ /* 0x000fc8000fffe13f */
[----:B------:R-:W-:Y:S02]  /*0200*/  USHF.L.U32 UR5, UR4, 0xb, URZ ;  /* 0x0000000b04057899 */ /* 0x000fe4000800063f */
[----:B------:R-:W-:Y:S01]  /*0210*/  USHF.L.U32 UR4, UR4, 0x1, URZ ;  /* 0x0000000104047899 */ /* 0x000fe2000800063f */
[----:B------:R-:W0:Y:S11]  /*0220*/  FENCE.VIEW.ASYNC.S ;  /* 0x00000000000073c6 */ /* 0x000e360000000000 */
[----:B0-----:R0:W1:Y:S01]  /*0230*/  SYNCS.EXCH.64 URZ, [UR8], UR4 ;  /* 0x00000004083f75b2 */ /* 0x0010620008000100 */
[----:B------:R0:W2:Y:S01]  /*0240*/  SYNCS.EXCH.64 URZ, [UR8+0x38], UR6 ;  /* 0x00003806083f75b2 */ /* 0x0000a20008000100 */
[----:B------:R0:W3:Y:S01]  /*0250*/  SYNCS.EXCH.64 URZ, [UR8+0x8], UR4 ;  /* 0x00000804083f75b2 */ /* 0x0000e20008000100 */
[----:B------:R0:W4:Y:S01]  /*0260*/  SYNCS.EXCH.64 URZ, [UR8+0x40], UR6 ;  /* 0x00004006083f75b2 */ /* 0x0001220008000100 */
[----:B------:R0:W0:Y:S01]  /*0270*/  SYNCS.EXCH.64 URZ, [UR8+0x10], UR4 ;  /* 0x00001004083f75b2 */ /* 0x0000220008000100 */
        /* <DEDUP_REMOVED lines=9> */
[----:B------:R-:W-:Y:S01]  /*0310*/  NOP ;  /* 0x0000000000007918 */ /* 0x000fe20000000000 */
.L_x_2:
[----:B------:R-:W5:Y:S01]  /*0320*/  SHFL.IDX PT, R0, R0, RZ, 0x1f ;  /* 0x00001fff00007589 */ /* 0x000f6200000e0000 */
[----:B------:R-:W-:Y:S01]  /*0330*/  ELECT P0, URZ, PT ;  /* 0x00000000003f782f */ /* 0x000fe20003800000 */
[----:B------:R-:W1:Y:S01]  /*0340*/  LDC R2, c[0x0][0x65c] ;  /* 0x00019700ff027b82 */ /* 0x000e620000000800 */
[----:B------:R-:W-:Y:S01]  /*0350*/  SHF.R.S32.HI R6, RZ, 0x1f, R5 ;  /* 0x0000001fff067819 */ /* 0x000fe20000011405 */
[----:B------:R-:W2:Y:S01]  /*0360*/  S2R R3, SR_CTAID.Y ;  /* 0x0000000000037919 */ /* 0x000ea20000002600 */
[----:B0-----:R-:W-:Y:S01]  /*0370*/  UMOV UR4, 0x20 ;  /* 0x0000002000047882 */ /* 0x001fe20000000000 */
[----:B------:R-:W-:Y:S01]  /*0380*/  ISETP.NE.AND P2, PT, R8, RZ, PT ;  /* 0x000000ff0800720c */ /* 0x000fe20003f45270 */
[----:B------:R-:W-:Y:S01]  /*0390*/  NOP ;  /* 0x0000000000007918 */ /* 0x000fe20000000000 */
[----:B------:R-:W0:Y:S01]  /*03a0*/  S2R R4, SR_CTAID.X ;  /* 0x0000000000047919 */ /* 0x000e220000002500 */
[----:B------:R-:W-:Y:S01]  /*03b0*/  LEA.HI R6, R6, R5, RZ, 0x2 ;  /* 0x0000000506067211 */ /* 0x000fe200078f10ff */
[----:B------:R-:W-:Y:S01]  /*03c0*/  NOP ;  /* 0x0000000000007918 */ /* 0x000fe20000000000 */
[----:B-----5:R-:W-:-:S02]  /*03d0*/  ISETP.NE.OR P0, PT, R0, RZ, !P0 ;  /* 0x000000ff0000720c */ /* 0x020fc40004705670 */
[----:B-1----:R-:W-:-:S04]  /*03e0*/  ISETP.NE.AND P3, PT, R2, 0x1, PT ;  /* 0x000000010200780c */ /* 0x002fc80003f65270 */
[----:B------:R-:W-:Y:S02]  /*03f0*/  P2R R0, PR, RZ, 0x8 ;  /* 0x00000008ff007803 */ /* 0x000fe40000000000 */
[----:B------:R-:W-:-:S05]  /*0400*/  LOP3.LUT R0, R6, 0xfffffffc, RZ, 0xc0, !PT ;  /* 0xfffffffc06007812 */ /* 0x000fca00078ec0ff */
[----:B------:R-:W-:Y:S01]  /*0410*/  VOTEU.ALL UP0, P0 ;  /* 0x00000000003f7886 */ /* 0x000fe20000000000 */
[----:B------:R-:W-:Y:S01]  /*0420*/  IMAD.IADD R0, R5, 0x1, -R0 ;  /* 0x0000000105007824 */ /* 0x000fe200078e0a00 */
[----:B------:R-:W0:Y:S01]  /*0430*/  @P3 LDC R17, c[0x0][0x10] ;  /* 0x00000400ff113b82 */ /* 0x000e220000000800 */
[----:B------:R-:W-:Y:S01]  /*0440*/  VOTEU.ALL UP1, P0 ;  /* 0x00000000003f7886 */ /* 0x000fe20000020000 */
[----:B--2---:R-:W-:Y:S01]  /*0450*/  @P3 IMAD.MOV.U32 R6, RZ, RZ, R3 ;  /* 0x000000ffff063224 */ /* 0x004fe200078e0003 */
[----:B------:R-:W-:Y:S01]  /*0460*/  @!UP0 UMOV UR6, 0x400 ;  /* 0x0000040000068882 */ /* 0x000fe20000000000 */
[----:B------:R-:W-:-:S04]  /*0470*/  @!UP0 UIADD3 UR4, -UR4, 0x100000, URZ ;  /* 0x0010000004048890 */ /* 0x000fc8000fffe13f */
[----:B------:R-:W-:Y:S02]  /*0480*/  @!UP0 USHF.L.U32 UR5, UR4, 0xb, URZ ;  /* 0x0000000b04058899 */ /* 0x000fe4000800063f */
[----:B------:R-:W-:Y:S01]  /*0490*/  @!UP0 USHF.L.U32 UR4, UR4, 0x1, URZ ;  /* 0x0000000104048899 */ /* 0x000fe2000800063f */
[----:B------:R-:W-:Y:S02]  /*04a0*/  @P3 IMAD.MOV.U32 R7, RZ, RZ, RZ ;  /* 0x000000ffff073224 */ /* 0x000fe400078e00ff */
[----:B------:R-:W-:Y:S01]  /*04b0*/  IMAD.MOV.U32 R5, RZ, RZ, RZ ;  /* 0x000000ffff057224 */ /* 0x000fe200078e00ff */
[----:B------:R-:W1:Y:S01]  /*04c0*/  @!UP0 S2UR UR7, SR_CgaCtaId ;  /* 0x00000000000789c3 */ /* 0x000e620000008800 */
[----:B------:R-:W-:-:S07]  /*04d0*/  @P3 IMAD.MOV.U32 R11, RZ, RZ, RZ ;  /* 0x000000ffff0b3224 */ /* 0x000fce00078e00ff */
[----:B------:R-:W2:Y:S01]  /*04e0*/  @!P3 LDC R9, c[0x0][0xc] ;  /* 0x00000300ff09bb82 */ /* 0x000ea20000000800 */
[----:B0-----:R-:W-:-:S04]  /*04f0*/  @P3 IMAD.WIDE.U32 R16, R4, R17, R6 ;  /* 0x0000001104103225 */ /* 0x001fc800078e0006 */
[----:B------:R-:W-:Y:S01]  /*0500*/  @P3 IMAD.IADD R17, R17, 0x1, R11 ;  /* 0x0000000111113824 */ /* 0x000fe200078e020b */
[----:B-1----:R-:W-:Y:S01]  /*0510*/  @!UP0 ULEA UR6, UR7, UR6, 0x18 ;  /* 0x0000000607068291 */ /* 0x002fe2000f8ec03f */
[----:B------:R-:W-:Y:S01]  /*0520*/  VOTEU.ALL UP0, P0 ;  /* 0x00000000003f7886 */ /* 0x000fe20000000000 */
[----:B------:R-:W-:-:S04]  /*0530*/  ISETP.NE.AND P0, PT, R0, 0x3, PT ;  /* 0x000000030000780c */ /* 0x000fc80003f05270 */
[----:B------:R-:W-:Y:S01]  /*0540*/  ISETP.EQ.OR P0, PT, R0, RZ, !P0 ;  /* 0x000000ff0000720c */ /* 0x000fe20004702670 */
[----:B--2---:R-:W-:-:S03]  /*0550*/  @!P3 IMAD.WIDE.U32 R6, R9, R3, R4 ;  /* 0x000000030906b225 */ /* 0x004fc600078e0004 */
[C---:B------:R-:W-:Y:S01]  /*0560*/  ISETP.EQ.AND P0, PT, R8.reuse, RZ, P0 ;  /* 0x000000ff0800720c */ /* 0x040fe20000702270 */
[----:B------:R-:W-:Y:S01]  /*0570*/  VIADD R8, R8, 0xffffffff ;  /* 0xffffffff08087836 */ /* 0x000fe20000000000 */
[----:B------:R-:W0:Y:S02]  /*0580*/  FENCE.VIEW.ASYNC.S ;  /* 0x00000000000073c6 */ /* 0x000e240000000000 */
[----:B0-----:R0:W3:Y:S01]  /*0590*/  @!UP0 SYNCS.EXCH.64 URZ, [UR6+0x80], UR4 ;  /* 0x00008004063f85b2 */ /* 0x0010e20008000100 */
[----:B------:R-:W-:Y:S01]  /*05a0*/  @!P3 IMAD.MOV.U32 R16, RZ, RZ, R6 ;  /* 0x000000ffff10b224 */ /* 0x000fe200078e0006 */
[----:B------:R-:W-:Y:S01]  /*05b0*/  SEL R19, RZ, 0x1, !P0 ;  /* 0x00000001ff137807 */ /* 0x000fe20004000000 */
[----:B------:R-:W-:Y:S01]  /*05c0*/  @!P3 IMAD.MOV.U32 R17, RZ, RZ, R7 ;  /* 0x000000ffff11b224 */ /* 0x000fe200078e0007 */
[----:B------:R-:W-:-:S04]  /*05d0*/  ISETP.GE.U32.AND P1, PT, R8, 0x2, PT ;  /* 0x000000020800780c */ /* 0x000fc80003f26070 */
[----:B------:R-:W-:Y:S01]  /*05e0*/  SEL R19, R19, 0x2, P1 ;  /* 0x0000000213137807 */ /* 0x000fe20000800000 */
[----:B------:R0:W3:Y:S01]  /*05f0*/  @!UP1 SYNCS.EXCH.64 URZ, [UR6+0x88], UR4 ;  /* 0x00008804063f95b2 */ /* 0x0000e20008000100 */
[----:B------:R-:W-:Y:S01]  /*0600*/  NOP ;  /* 0x0000000000007918 */ /* 0x000fe20000000000 */
[----:B---34-:R-:W-:Y:S06]  /*0610*/  BAR.SYNC.DEFER_BLOCKING 0x0 ;  /* 0x0000000000007b1d */ /* 0x018fec0000010000 */
[----:B------:R-:W-:Y:S05]  /*0620*/  @!P2 BRA `(.L_x_3) ;  /* 0x000000ac001ca947 */ /* 0x000fea0003800000 */
[----:B------:R-:W-:-:S13]  /*0630*/  ISETP.GT.U32.AND P0, PT, R8, 0x1, PT ;  /* 0x000000010800780c */ /* 0x000fda0003f04070 */
[----:B0-----:R-:W-:Y:S05]  /*0640*/  @P0 EXIT ;  /* 0x000000000000094d */ /* 0x001fea0003800000 */
[----:B------:R-:W-:Y:S01]  /*0650*/  ULDC.64 UR4, c[0x0][0x650] ;  /* 0x0001940000047ab9 */ /* 0x000fe20000000a00 */
[----:B------:R-:W-:Y:S01]  /*0660*/  PRMT R0, RZ, 0x7610, R0 ;  /* 0x00007610ff007816 */ /* 0x000fe20000000000 */
[----:B------:R-:W-:Y:S01]  /*0670*/  IMAD.MOV.U32 R152, RZ, RZ, -0x1 ;  /* 0xffffffffff987424 */ /* 0x000fe200078e00ff */
[----:B------:R-:W-:Y:S01]  /*0680*/  ISETP.GE.U32.AND P0, PT, R16, UR4, PT ;  /* 0x0000000410007c0c */ /* 0x000fe2000bf06070 */
[----:B------:R-:W-:Y:S01]  /*0690*/  IMAD.MOV.U32 R23, RZ, RZ, -0x1 ;  /* 0xffffffffff177424 */ /* 0x000fe200078e00ff */
[----:B------:R-:W-:Y:S02]  /*06a0*/  MOV R153, 0xffffffff ;  /* 0xffffffff00997802 */ /* 0x000fe40000000f00 */
[----:B------:R-:W-:-:S13]  /*06b0*/  ISETP.GE.U32.AND.EX P0, PT, R17, UR5, PT, P0 ;  /* 0x0000000511007c0c */ /* 0x000fda000bf06100 */
[----:B------:R-:W-:Y:S05]  /*06c0*/  @P0 BRA `(.L_x_4) ;  /* 0x0000000400540947 */ /* 0x000fea0003800000 */
[----:B------:R-:W0:Y:S01]  /*06d0*/  LDC.64 R14, c[0x0][0x628] ;  /* 0x00018a00ff0e7b82 */ /* 0x000e220000000a00 */
[----:B------:R-:W-:Y:S02]  /*06e0*/  IMAD.MOV.U32 R6, RZ, RZ, R16 ;  /* 0x000000ffff067224 */ /* 0x000fe400078e0010 */
[----:B------:R-:W-:-:S05]  /*06f0*/  IMAD.MOV.U32 R7, RZ, RZ, R17 ;  /* 0x000000ffff077224 */ /* 0x000fca00078e0011 */
[----:B------:R-:W1:Y:S08]  /*0700*/  LDC R0, c[0x0][0x630] ;  /* 0x00018c00ff007b82 */ /* 0x000e700000000800 */
[----:B------:R-:W2:Y:S01]  /*0710*/  LDC.64 R20, c[0x0][0x620] ;  /* 0x00018800ff147b82 */ /* 0x000ea20000000a00 */
[----:B0-----:R-:W-:-:S04]  /*0720*/  ISETP.NE.U32.AND P0, PT, R14, RZ, PT ;  /* 0x000000ff0e00720c */ /* 0x001fc80003f05070 */
[----:B------:R-:W-:-:S13]  /*0730*/  ISETP.NE.AND.EX P0, PT, R15, RZ, PT, P0 ;  /* 0x000000ff0f00720c */ /* 0x000fda0003f05300 */
[----:B-12---:R-:W-:Y:S05]  /*0740*/  @!P0 BRA `(.L_x_5) ;  /* 0x0000000000288947 */ /* 0x006fea0003800000 */
[----:B------:R-:W0:Y:S02]  /*0750*/  LDC R11, c[0x0][0x634] ;  /* 0x00018d00ff0b7b82 */ /* 0x000e240000000800 */
[----:B0-----:R-:W-:-:S05]  /*0760*/  IADD3 R11, P0, R16, R11, RZ ;  /* 0x0000000b100b7210 */ /* 0x001fca0007f1e0ff */
[----:B------:R-:W-:-:S04]  /*0770*/  IMAD.X R13, RZ, RZ, R17, P0 ;  /* 0x000000ffff0d7224 */ /* 0x000fc800000e0611 */
[----:B------:R-:W-:-:S04]  /*0780*/  IMAD.WIDE.U32 R6, R13, R14, RZ ;  /* 0x0000000e0d067225 */ /* 0x000fc800078e00ff */
[----:B------:R-:W-:-:S04]  /*0790*/  IMAD.WIDE.U32 R8, P0, R11, R15, R6 ;  /* 0x0000000f0b087225 */ /* 0x000fc80007800006 */
[----:B------:R-:W-:-:S04]  /*07a0*/  IMAD.WIDE.U32 R6, R11, R14, RZ ;  /* 0x0000000e0b067225 */ /* 0x000fc800078e00ff */
[----:B------:R-:W-:Y:S01]  /*07b0*/  IMAD.X R11, RZ, RZ, RZ, P0 ;  /* 0x000000ffff0b7224 */ /* 0x000fe200000e06ff */
[----:B------:R-:W-:Y:S01]  /*07c0*/  IADD3 RZ, P0, R7, R8, RZ ;  /* 0x0000000807ff7210 */ /* 0x000fe20007f1e0ff */
[----:B------:R-:W-:-:S04]  /*07d0*/  IMAD.MOV.U32 R10, RZ, RZ, R9 ;  /* 0x000000ffff0a7224 */ /* 0x000fc800078e0009 */
[----:B------:R-:W-:-:S08]  /*07e0*/  IMAD.WIDE.U32.X R6, R13, R15, R10, P0 ;  /* 0x0000000f0d067225 */ /* 0x000fd000000e040a */
.L_x_5:
[-CC-:B------:R-:W-:Y:S01]  /*07f0*/  SHF.R.U64 R23, R6, R0.reuse, R7.reuse ;  /* 0x0000000006177219 */ /* 0x180fe20000001207 */
[----:B------:R-:W0:Y:S01]  /*0800*/  LDC R10, c[0x0][0x618] ;  /* 0x00018600ff0a7b82 */ /* 0x000e220000000800 */
[----:B------:R-:W-:Y:S01]  /*0810*/  SHF.R.U32.HI R5, RZ, R0, R7 ;  /* 0x00000000ff057219 */ /* 0x000fe20000011607 */
[----:B------:R-:W-:Y:S01]  /*0820*/  ULDC UR4, c[0x0][0x150] ;  /* 0x0000540000047ab9 */ /* 0x000fe20000000800 */
[----:B------:R-:W-:Y:S02]  /*0830*/  IADD3 R9, P0, RZ, -R23, RZ ;  /* 0x80000017ff097210 */ /* 0x000fe40007f1e0ff */
[----:B------:R-:W-:-:S03]  /*0840*/  I2FP.F32.U32 R0, R4 ;  /* 0x0000000400007245 */ /* 0x000fc60000201000 */
[----:B------:R-:W1:Y:S01]  /*0850*/  LDC.64 R28, c[0x0][0x640] ;  /* 0x00019000ff1c7b82 */ /* 0x000e620000000a00 */
[----:B------:R-:W-:Y:S02]  /*0860*/  IMAD.X R11, RZ, RZ, ~R5, P0 ;  /* 0x000000ffff0b7224 */ /* 0x000fe400000e0e05 */
[----:B------:R-:W-:Y:S01]  /*0870*/  FMUL R0, R0, UR4 ;  /* 0x0000000400007c20 */ /* 0x000fe20008400000 */
[----:B------:R-:W-:Y:S01]  /*0880*/  IMAD.WIDE.U32 R6, R9, R20, R16 ;  /* 0x0000001409067225 */ /* 0x000fe200078e0010 */
[----:B------:R-:W-:-:S03]  /*0890*/  ULDC UR4, c[0x0][0x154] ;  /* 0x0000550000047ab9 */ /* 0x000fc60000000800 */
[----:B------:R-:W-:Y:S01]  /*08a0*/  IMAD R8, R11, R20, RZ ;  /* 0x000000140b087224 */ /* 0x000fe200078e02ff */
[----:B------:R-:W2:Y:S01]  /*08b0*/  LDC R5, c[0x0][0x144] ;  /* 0x00005100ff057b82 */ /* 0x000ea20000000800 */
[----:B------:R-:W3:Y:S02]  /*08c0*/  F2I.U32.TRUNC.NTZ R0, R0 ;  /* 0x0000000000007305 */ /* 0x000ee4000020f000 */
[----:B------:R-:W-:-:S04]  /*08d0*/  IMAD R9, R9, R21, R8 ;  /* 0x0000001509097224 */ /* 0x000fc800078e0208 */
[----:B------:R-:W-:Y:S01]  /*08e0*/  IMAD.IADD R7, R7, 0x1, R9 ;  /* 0x0000000107077824 */ /* 0x000fe200078e0209 */
[----:B------:R-:W4:Y:S01]  /*08f0*/  LDC R12, c[0x0][0x608] ;  /* 0x00018200ff0c7b82 */ /* 0x000f220000000800 */
[----:B------:R-:W-:-:S03]  /*0900*/  IMAD.MOV.U32 R9, RZ, RZ, -0x1 ;  /* 0xffffffffff097424 */ /* 0x000fc600078e00ff */
[-CC-:B0-----:R-:W-:Y:S02]  /*0910*/  SHF.R.U64 R20, R6, R10.reuse, R7.reuse ;  /* 0x0000000a06147219 */ /* 0x181fe40000001207 */
[----:B------:R-:W-:Y:S02]  /*0920*/  I2FP.F32.U32 R6, R3 ;  /* 0x0000000300067245 */ /* 0x000fe40000201000 */
[----:B------:R-:W0:Y:S01]  /*0930*/  LDC R26, c[0x0][0x658] ;  /* 0x00019600ff1a7b82 */ /* 0x000e220000000800 */
[----:B-1----:R-:W-:Y:S01]  /*0940*/  ISETP.NE.U32.AND P0, PT, R28, RZ, PT ;  /* 0x000000ff1c00720c */ /* 0x002fe20003f05070 */
[----:B---3--:R-:W-:Y:S01]  /*0950*/  IMAD.MOV R8, RZ, RZ, -R0 ;  /* 0x000000ffff087224 */ /* 0x008fe200078e0a00 */
[----:B------:R-:W-:Y:S01]  /*0960*/  SHF.R.U32.HI R7, RZ, R10, R7 ;  /* 0x0000000aff077219 */ /* 0x000fe20000011607 */
[----:B------:R-:W-:Y:S01]  /*0970*/  FMUL R6, R6, UR4 ;  /* 0x0000000406067c20 */ /* 0x000fe20008400000 */
[----:B------:R-:W-:-:S03]  /*0980*/  ISETP.NE.AND.EX P0, PT, R29, RZ, PT, P0 ;  /* 0x000000ff1d00720c */ /* 0x000fc60003f05300 */
[----:B------:R-:W1:Y:S01]  /*0990*/  LDC R14, c[0x0][0x148] ;  /* 0x00005200ff0e7b82 */ /* 0x000e620000000800 */
[----:B--2---:R-:W-:-:S07]  /*09a0*/  IMAD R0, R5, R8, R4 ;  /* 0x0000000805007224 */ /* 0x004fce00078e0204 */
[----:B------:R-:W2:Y:S01]  /*09b0*/  LDC R24, c[0x0][0x600] ;  /* 0x00018000ff187b82 */ /* 0x000ea20000000800 */
[-CC-:B----4-:R-:W-:Y:S02]  /*09c0*/  SHF.R.U64 R30, R20, R12.reuse, R7.reuse ;  /* 0x0000000c141e7219 */ /* 0x190fe40000001207 */
[----:B------:R-:W-:Y:S02]  /*09d0*/  SHF.R.U32.HI R5, RZ, R12, R7 ;  /* 0x0000000cff057219 */ /* 0x000fe40000011607 */
[----:B------:R3:W4:Y:S01]  /*09e0*/  F2I.U32.TRUNC.NTZ R12, R6 ;  /* 0x00000006000c7305 */ /* 0x000722000020f000 */
[----:B------:R-:W-:Y:S02]  /*09f0*/  MOV R7, 0x1 ;  /* 0x0000000100077802 */ /* 0x000fe40000000f00 */
[----:B------:R-:W1:Y:S01]  /*0a00*/  LDC R15, c[0x0][0x648] ;  /* 0x00019200ff0f7b82 */ /* 0x000e620000000800 */
[-C--:B0-----:R-:W-:Y:S02]  /*0a10*/  SHF.L.U32 R4, R9, R26.reuse, RZ ;  /* 0x0000001a09047219 */ /* 0x081fe400000006ff */
[----:B------:R-:W-:-:S02]  /*0a20*/  SHF.R.U64 R32, R30, R26, R5 ;  /* 0x0000001a1e207219 */ /* 0x000fc40000001205 */
[----:B------:R-:W-:Y:S02]  /*0a30*/  LOP3.LUT R11, RZ, R4, RZ, 0x33, !PT ;  /* 0x00000004ff0b7212 */ /* 0x000fe400078e33ff */
[-C--:B------:R-:W-:Y:S01]  /*0a40*/  SHF.R.U32.HI R5, RZ, R26.reuse, R5 ;  /* 0x0000001aff057219 */ /* 0x080fe20000011605 */
[----:B------:R-:W0:Y:S01]  /*0a50*/  LDC R21, c[0x0][0x638] ;  /* 0x00018e00ff157b82 */ /* 0x000e220000000800 */
[----:B------:R-:W-:Y:S01]  /*0a60*/  SHF.L.U32 R10, R7, R26, RZ ;  /* 0x0000001a070a7219 */ /* 0x000fe200000006ff */
[----:B------:R-:W-:-:S06]  /*0a70*/  IMAD.MOV.U32 R4, RZ, RZ, R32 ;  /* 0x000000ffff047224 */ /* 0x000fcc00078e0020 */
[----:B------:R-:W0:Y:S01]  /*0a80*/  LDC R152, c[0x0][0x610] ;  /* 0x00018400ff987b82 */ /* 0x000e220000000800 */
[----:B---34-:R-:W-:Y:S05]  /*0a90*/  @!P0 BRA `(.L_x_6) ;  /* 0x0000000000288947 */ /* 0x018fea0003800000 */
[----:B------:R-:W3:Y:S02]  /*0aa0*/  LDC R9, c[0x0][0x64c] ;  /* 0x00019300ff097b82 */ /* 0x000ee40000000800 */
[----:B---3--:R-:W-:-:S05]  /*0ab0*/  IADD3 R9, P0, R32, R9, RZ ;  /* 0x0000000920097210 */ /* 0x008fca0007f1e0ff */
        /* <DEDUP_REMOVED lines=8> */
.L_x_6:
[----:B-1----:R-:W-:Y:S01]  /*0b40*/  SHF.R.U64 R4, R4, R15, R5 ;  /* 0x0000000f04047219 */ /* 0x002fe20000001205 */
[----:B--2---:R-:W-:Y:S01]  /*0b50*/  VIADD R5, R24, 0xffffffff ;  /* 0xffffffff18057836 */ /* 0x004fe20000000000 */
[----:B------:R-:W-:Y:S01]  /*0b60*/  LOP3.LUT R11, R30, R11, RZ, 0xc0, !PT ;  /* 0x0000000b1e0b7212 */ /* 0x000fe200078ec0ff */
[----:B------:R-:W-:Y:S02]  /*0b70*/  IMAD.MOV R12, RZ, RZ, -R12 ;  /* 0x000000ffff0c7224 */ /* 0x000fe400078e0a0c */
[----:B------:R-:W-:Y:S01]  /*0b80*/  IMAD.MOV R6, RZ, RZ, -R4 ;  /* 0x000000ffff067224 */ /* 0x000fe200078e0a04 */
[----:B------:R-:W-:Y:S01]  /*0b90*/  LOP3.LUT R5, R20, R5, RZ, 0xc0, !PT ;  /* 0x0000000514057212 */ /* 0x000fe200078ec0ff */
[----:B------:R-:W-:Y:S02]  /*0ba0*/  @P3 IMAD R0, R14, R12, R3 ;  /* 0x0000000c0e003224 */ /* 0x000fe400078e0203 */
[----:B------:R-:W-:Y:S02]  /*0bb0*/  IMAD R11, R10, R4, R11 ;  /* 0x000000040a0b7224 */ /* 0x000fe400078e020b */
[----:B0-----:R-:W-:-:S02]  /*0bc0*/  IMAD R3, R6, R21, R32 ;  /* 0x0000001506037224 */ /* 0x001fc400078e0220 */
[----:B------:R-:W-:Y:S02]  /*0bd0*/  IMAD R152, R11, R152, R0 ;  /* 0x000000980b987224 */ /* 0x000fe400078e0200 */
[----:B------:R-:W-:Y:S02]  /*0be0*/  IMAD R3, R3, R24, R5 ;  /* 0x0000001803037224 */ /* 0x000fe400078e0205 */
[----:B------:R-:W-:-:S03]  /*0bf0*/  IMAD.MOV.U32 R0, RZ, RZ, 0x1 ;  /* 0x00000001ff007424 */ /* 0x000fc600078e00ff */
[----:B------:R-:W-:Y:S02]  /*0c00*/  SEL R153, R3, R152, !P3 ;  /* 0x0000009803997207 */ /* 0x000fe40005800000 */
[----:B------:R-:W-:-:S07]  /*0c10*/  SEL R152, R152, R3, !P3 ;  /* 0x0000000398987207 */ /* 0x000fce0005800000 */
.L_x_4:
[----:B------:R-:W-:-:S08]  /*0c20*/  NOP ;  /* 0x0000000000007918 */ /* 0x000fd00000000000 */
[----:B------:R-:W0:Y:S02]  /*0c30*/  USETMAXREG.TRY_ALLOC.CTAPOOL UP0, 0xe8 ;  /* 0x000000e8000079c8 */ /* 0x000e240008000600 */
[----:B0-----:R-:W-:-:S13]  /*0c40*/  PLOP3.LUT P0, PT, PT, PT, UP0, 0x80, 0x0 ;  /* 0x000000000000781c */ /* 0x001fda0003f0f008 */
[----:B------:R-:W-:Y:S05]  /*0c50*/  @!P0 BRA `(.L_x_4) ;  /* 0xfffffffc00f08947 */ /* 0x000fea000383ffff */
[----:B------:R-:W-:Y:S01]  /*0c60*/  ULDC.64 UR4, c[0x0][0x598] ;  /* 0x0001660000047ab9 */ /* 0x000fe20000000a00 */
[----:B------:R-:W-:Y:S01]  /*0c70*/  ULDC.64 UR36, c[0x0][0x208] ;  /* 0x0000820000247ab9 */ /* 0x000fe20000000a00 */
[----:B------:R-:W-:-:S04]  /*0c80*/  ISETP.NE.U32.AND P0, PT, RZ, UR4, PT ;  /* 0x00000004ff007c0c */ /* 0x000fc8000bf05070 */
[----:B------:R-:W-:-:S13]  /*0c90*/  ISETP.NE.AND.EX P0, PT, RZ, UR5, PT, P0 ;  /* 0x00000005ff007c0c */ /* 0x000fda000bf05300 */
[----:B------:R-:W-:Y:S05]  /*0ca0*/  @!P0 BRA `(.L_x_7) ;  /* 0x00000000001c8947 */ /* 0x000fea0003800000 */
[----:B------:R-:W0:Y:S02]  /*0cb0*/  LDC.64 R4, c[0x0][0x598] ;  /* 0x00016600ff047b82 */ /* 0x000e240000000a00 */
[----:B0-----:R-:W2:Y:S02]  /*0cc0*/  LDG.E.64 R4, desc[UR36][R4.64] ;  /* 0x0000002404047981 */ /* 0x001ea4000c1e1b00 */
[----:B--2---:R-:W-:-:S04]  /*0cd0*/  ISETP.NE.U32.AND P0, PT, R4, RZ, PT ;  /* 0x000000ff0400720c */ /* 0x004fc80003f05070 */
[----:B------:R-:W-:-:S13]  /*0ce0*/  ISETP.NE.AND.EX P0, PT, R5, RZ, PT, P0 ;  /* 0x000000ff0500720c */ /* 0x000fda0003f05300 */
[----:B------:R-:W-:Y:S05]  /*0cf0*/  @!P0 BRA `(.L_x_7) ;  /* 0x0000000000088947 */ /* 0x000fea0003800000 */
[----:B------:R0:W5:Y:S01]  /*0d00*/  LD.E R154, desc[UR36][R4.64] ;  /* 0x00000024049a7980 */ /* 0x000162000c101900 */
[----:B------:R-:W-:Y:S05]  /*0d10*/  BRA `(.L_x_8) ;  /* 0x0000000000247947 */ /* 0x000fea0003800000 */
.L_x_7:
[----:B------:R-:W-:Y:S02]  /*0d20*/  ULDC.64 UR4, c[0x0][0x588] ;  /* 0x0001620000047ab9 */ /* 0x000fe40000000a00 */
[----:B------:R-:W-:-:S04]  /*0d30*/  ISETP.NE.U32.AND P0, PT, RZ, UR4, PT ;  /* 0x00000004ff007c0c */ /* 0x000fc8000bf05070 */
[----:B------:R-:W-:-:S13]  /*0d40*/  ISETP.NE.AND.EX P0, PT, RZ, UR5, PT, P0 ;  /* 0x00000005ff007c0c */ /* 0x000fda000bf05300 */
[----:B------:R-:W-:Y:S05]  /*0d50*/  @!P0 BRA `(.L_x_9) ;  /* 0x00000000000c8947 */ /* 0x000fea0003800000 */
[----:B------:R-:W0:Y:S02]  /*0d60*/  LDC.64 R154, c[0x0][0x588] ;  /* 0x00016200ff9a7b82 */ /* 0x000e240000000a00 */
[----:B0-----:R1:W5:Y:S01]  /*0d70*/  LDG.E R154, desc[UR36][R154.64] ;  /* 0x000000249a9a7981 */ /* 0x001362000c1e1900 */
[----:B------:R-:W-:Y:S05]  /*0d80*/  BRA `(.L_x_8) ;  /* 0x0000000000087947 */ /* 0x000fea0003800000 */
.L_x_9:
[----:B------:R-:W-:Y:S02]  /*0d90*/  ULDC UR4, c[0x0][0x580] ;  /* 0x0001600000047ab9 */ /* 0x000fe40000000800 */
[----:B------:R-:W-:-:S07]  /*0da0*/  IMAD.U32 R154, RZ, RZ, UR4 ;  /* 0x00000004ff9a7e24 */ /* 0x000fce000f8e00ff */
.L_x_8:
[----:B------:R-:W-:Y:S02]  /*0db0*/  ULDC.64 UR4, c[0x0][0x5a0] ;  /* 0x0001680000047ab9 */ /* 0x000fe40000000a00 */
[----:B------:R-:W-:-:S04]  /*0dc0*/  ISETP.NE.U32.AND P0, PT, RZ, UR4, PT ;  /* 0x00000004ff007c0c */ /* 0x000fc8000bf05070 */
[----:B------:R-:W-:-:S13]  /*0dd0*/  ISETP.NE.AND.EX P0, PT, RZ, UR5, PT, P0 ;  /* 0x00000005ff007c0c */ /* 0x000fda000bf05300 */
[----:B------:R-:W-:Y:S05]  /*0de0*/  @!P0 BRA `(.L_x_10) ;  /* 0x00000000001c8947 */ /* 0x000fea0003800000 */
[----:B0-----:R-:W0:Y:S02]  /*0df0*/  LDC.64 R4, c[0x0][0x5a0] ;  /* 0x00016800ff047b82 */ /* 0x001e240000000a00 */
[----:B0-----:R-:W2:Y:S02]  /*0e00*/  LDG.E.64 R4, desc[UR36][R4.64] ;  /* 0x0000002404047981 */ /* 0x001ea4000c1e1b00 */
[----:B--2---:R-:W-:-:S04]  /*0e10*/  ISETP.NE.U32.AND P0, PT, R4, RZ, PT ;  /* 0x000000ff0400720c */ /* 0x004fc80003f05070 */
[----:B------:R-:W-:-:S13]  /*0e20*/  ISETP.NE.AND.EX P0, PT, R5, RZ, PT, P0 ;  /* 0x000000ff0500720c */ /* 0x000fda0003f05300 */
[----:B------:R-:W-:Y:S05]  /*0e30*/  @!P0 BRA `(.L_x_10) ;  /* 0x0000000000088947 */ /* 0x000fea0003800000 */
[----:B-1----:R0:W5:Y:S01]  /*0e40*/  LD.E R155, desc[UR36][R4.64] ;  /* 0x00000024049b7980 */ /* 0x002162000c101900 */
[----:B------:R-:W-:Y:S05]  /*0e50*/  BRA `(.L_x_11) ;  /* 0x0000000000247947 */ /* 0x000fea0003800000 */
.L_x_10:
[----:B------:R-:W-:Y:S02]  /*0e60*/  ULDC.64 UR4, c[0x0][0x590] ;  /* 0x0001640000047ab9 */ /* 0x000fe40000000a00 */
[----:B------:R-:W-:-:S04]  /*0e70*/  ISETP.NE.U32.AND P0, PT, RZ, UR4, PT ;  /* 0x00000004ff007c0c */ /* 0x000fc8000bf05070 */
[----:B------:R-:W-:-:S13]  /*0e80*/  ISETP.NE.AND.EX P0, PT, RZ, UR5, PT, P0 ;  /* 0x00000005ff007c0c */ /* 0x000fda000bf05300 */
[----:B------:R-:W-:Y:S05]  /*0e90*/  @!P0 BRA `(.L_x_12) ;  /* 0x00000000000c8947 */ /* 0x000fea0003800000 */
[----:B0-----:R-:W1:Y:S02]  /*0ea0*/  LDC.64 R4, c[0x0][0x590] ;  /* 0x00016400ff047b82 */ /* 0x001e640000000a00 */
[----:B-1----:R1:W5:Y:S01]  /*0eb0*/  LDG.E R155, desc[UR36][R4.64] ;  /* 0x00000024049b7981 */ /* 0x002362000c1e1900 */
[----:B------:R-:W-:Y:S05]  /*0ec0*/  BRA `(.L_x_11) ;  /* 0x0000000000087947 */ /* 0x000fea0003800000 */
.L_x_12:
[----:B------:R-:W-:Y:S02]  /*0ed0*/  ULDC UR4, c[0x0][0x584] ;  /* 0x0001610000047ab9 */ /* 0x000fe40000000800 */
[----:B-1----:R-:W-:-:S07]  /*0ee0*/  IMAD.U32 R155, RZ, RZ, UR4 ;  /* 0x00000004ff9b7e24 */ /* 0x002fce000f8e00ff */
.L_x_11:
[----:B------:R-:W-:-:S13]  /*0ef0*/  LOP3.LUT P0, RZ, R0, 0xff, RZ, 0xc0, !PT ;  /* 0x000000ff00ff7812 */ /* 0x000fda000780c0ff */
[----:B------:R-:W-:Y:S05]  /*0f00*/  @!P0 EXIT ;  /* 0x000000000000894d */ /* 0x000fea0003800000 */
[----:B------:R-:W-:Y:S01]  /*0f10*/  ULDC UR4, c[0x0][0x28c] ;  /* 0x0000a30000047ab9 */ /* 0x000fe20000000800 */
[----:B------:R-:W-:Y:S01]  /*0f20*/  LOP3.LUT R164, R19, 0x1, RZ, 0xfc, !PT ;  /* 0x0000000113a47812 */ /* 0x000fe200078efcff */
[----:B------:R-:W-:Y:S01]  /*0f30*/  UIADD3 UR4, UR4, 0x7f, URZ ;  /* 0x0000007f04047890 */ /* 0x000fe2000fffe03f */
[----:B------:R-:W-:Y:S01]  /*0f40*/  UMOV UR38, URZ ;  /* 0x0000003f00267c82 */ /* 0x000fe20008000000 */
[----:B------:R-:W-:Y:S02]  /*0f50*/  UMOV UR39, URZ ;  /* 0x0000003f00277c82 */ /* 0x000fe40008000000 */
[----:B------:R-:W-:-:S04]  /*0f60*/  USHF.R.S32.HI UR5, URZ, 0x1f, UR4 ;  /* 0x0000001f3f057899 */ /* 0x000fc80008011404 */
[----:B------:R-:W-:-:S04]  /*0f70*/  ULEA.HI UR5, UR5, UR4, URZ, 0x7 ;  /* 0x0000000405057291 */ /* 0x000fc8000f8f383f */
[----:B------:R-:W-:-:S12]  /*0f80*/  USHF.R.S32.HI UR40, URZ, 0x7, UR5 ;  /* 0x000000073f287899 */ /* 0x000fd80008011405 */
.L_x_284:
[----:B------:R-:W-:Y:S01]  /*0f90*/  LOP3.LUT R0, R18, 0x80, RZ, 0xc0, !PT ;  /* 0x0000008012007812 */ /* 0x000fe200078ec0ff */
[----:B--2---:R-:W2:Y:S01]  /*0fa0*/  S2UR UR7, SR_CgaCtaId ;  /* 0x00000000000779c3 */ /* 0x004ea20000008800 */
[----:B------:R-:W-:Y:S02]  /*0fb0*/  UMOV UR6, 0x400 ;  /* 0x0000040000067882 */ /* 0x000fe40000000000 */
[----:B------:R-:W-:-:S06]  /*0fc0*/  SHF.R.U32.HI R0, RZ, 0x7, R0 ;  /* 0x00000007ff007819 */ /* 0x000fcc0000011600 */
[----:B---3--:R-:W3:Y:S01]  /*0fd0*/  SHFL.IDX PT, R0, R0, RZ, 0x1f ;  /* 0x00001fff00007589 */ /* 0x008ee200000e0000 */
[----:B--2---:R-:W-:Y:S01]  /*0fe0*/  ULEA UR42, UR7, UR6, 0x18 ;  /* 0x00000006072a7291 */ /* 0x004fe2000f8ec03f */
[----:B---3--:R-:W-:-:S13]  /*0ff0*/  R2UR UR4, R0 ;  /* 0x00000000000472ca */ /* 0x008fda00000e0000 */
[----:B------:R-:W-:-:S04]  /*1000*/  ULEA.HI UR5, UR4, UR4, URZ, 0x1 ;  /* 0x0000000404057291 */ /* 0x000fc8000f8f083f */
[----:B------:R-:W-:-:S04]  /*1010*/  ULOP3.LUT UR5, UR5, 0x7fffe, URZ, 0xc0, !UPT ;  /* 0x0007fffe05057892 */ /* 0x000fc8000f8ec03f */
[----:B------:R-:W-:-:S03]  /*1020*/  UIADD3 UR5, UR4, -UR5, URZ ;  /* 0x8000000504057290 */ /* 0x000fc6000fffe03f */
[----:B------:R-:W-:Y:S01]  /*1030*/  ULDC UR4, c[0x0][0x28c] ;  /* 0x0000a30000047ab9 */ /* 0x000fe20000000800 */
[----:B------:R-:W-:Y:S01]  /*1040*/  ULEA UR5, UR5, UR42, 0xd ;  /* 0x0000002a05057291 */ /* 0x000fe2000f8e683f */
[----:B------:R-:W-:-:S03]  /*1050*/  ISETP.LT.AND P0, PT, RZ, UR4, PT ;  /* 0x00000004ff007c0c */ /* 0x000fc6000bf01270 */
[----:B------:R-:W-:-:S04]  /*1060*/  UIADD3 UR5, UR5, 0x180, URZ ;  /* 0x0000018005057890 */ /* 0x000fc8000fffe03f */
[----:B------:R-:W-:-:S04]  /*1070*/  USHF.R.U32.HI UR5, URZ, 0x4, UR5 ;  /* 0x000000043f057899 */ /* 0x000fc80008011605 */
[----:B------:R-:W-:Y:S02]  /*1080*/  ULOP3.LUT UR41, UR5, 0x3fff, URZ, 0xc0, !UPT ;  /* 0x00003fff05297892 */ /* 0x000fe4000f8ec03f */
[----:B-1--45:R-:W-:Y:S10]  /*1090*/  @P0 BRA `(.L_x_13) ;  /* 0x0000000000400947 */ /* 0x032ff40003800000 */
[----:B------:R-:W-:Y:S01]  /*10a0*/  MOV R0, 0x0 ;  /* 0x0000000000007802 */ /* 0x000fe20000000f00 */
[----:B------:R-:W-:Y:S01]  /*10b0*/  ULDC.64 UR4, c[0x4][0x68] ;  /* 0x01001a0000047ab9 */ /* 0x000fe20000000a00 */
[----:B------:R-:W-:Y:S01]  /*10c0*/  ULDC.64 UR6, c[0x4][0x8] ;  /* 0x0100020000067ab9 */ /* 0x000fe20000000a00 */
[----:B01----:R-:W-:Y:S01]  /*10d0*/  MOV R4, UR4 ;  /* 0x0000000400047c02 */ /* 0x003fe20008000f00 */
[----:B------:R0:W1:Y:S01]  /*10e0*/  LDC.64 R14, c[0x4][R0] ;  /* 0x01000000000e7b82 */ /* 0x0000620000000a00 */
[----:B------:R-:W-:Y:S01]  /*10f0*/  IMAD.U32 R5, RZ, RZ, UR5 ;  /* 0x00000005ff057e24 */ /* 0x000fe2000f8e00ff */
[----:B------:R-:W-:Y:S01]  /*1100*/  ULDC.64 UR4, c[0x4][0x70] ;  /* 0x01001c0000047ab9 */ /* 0x000fe20000000a00 */
[----:B------:R-:W-:Y:S02]  /*1110*/  IMAD.U32 R10, RZ, RZ, UR6 ;  /* 0x00000006ff0a7e24 */ /* 0x000fe4000f8e00ff */
[----:B------:R-:W-:Y:S02]  /*1120*/  IMAD.U32 R6, RZ, RZ, UR4 ;  /* 0x00000004ff067e24 */ /* 0x000fe4000f8e00ff */
[----:B------:R-:W-:-:S02]  /*1130*/  IMAD.U32 R7, RZ, RZ, UR5 ;  /* 0x00000005ff077e24 */ /* 0x000fc4000f8e00ff */
[----:B------:R-:W-:Y:S02]  /*1140*/  IMAD.U32 R11, RZ, RZ, UR7 ;  /* 0x00000007ff0b7e24 */ /* 0x000fe4000f8e00ff */
[----:B------:R-:W-:Y:S02]  /*1150*/  IMAD.MOV.U32 R8, RZ, RZ, 0x1e1 ;  /* 0x000001e1ff087424 */ /* 0x000fe400078e00ff */
[----:B------:R-:W-:Y:S02]  /*1160*/  IMAD.MOV.U32 R12, RZ, RZ, 0x1 ;  /* 0x00000001ff0c7424 */ /* 0x000fe400078e00ff */
[----:B0-----:R-:W-:-:S07]  /*1170*/  IMAD.MOV.U32 R13, RZ, RZ, RZ ;  /* 0x000000ffff0d7224 */ /* 0x001fce00078e00ff */
[----:B------:R-:W-:-:S07]  /*1180*/  LEPC R20, `(.L_x_13) ;  /* 0x000000001014794e */ /* 0x000fce0000000000 */
[----:B-1---5:R-:W-:Y:S05]  /*1190*/  CALL.ABS.NOINC R14 ;  /* 0x000000000e007343 */ /* 0x022fea0003c00000 */
.L_x_13:
[----:B------:R-:W-:-:S13]  /*11a0*/  ISETP.NE.AND P0, PT, R164, 0x3, PT ;  /* 0x00000003a400780c */ /* 0x000fda0003f05270 */
[----:B------:R-:W-:Y:S05]  /*11b0*/  @!P0 BRA `(.L_x_14) ;  /* 0x0000000000048947 */ /* 0x000fea0003800000 */
[----:B------:R-:W-:Y:S01]  /*11c0*/  BPT.TRAP 0x1 ;  /* 0x000000040000795c */ /* 0x000fe20000300000 */
.L_x_14:
[----:B------:R-:W-:Y:S02]  /*11d0*/  IMAD.U32 R3, RZ, RZ, UR39 ;  /* 0x00000027ff037e24 */ /* 0x000fe4000f8e00ff */
[----:B------:R-:W-:-:S03]  /*11e0*/  IMAD.U32 R0, RZ, RZ, UR38 ;  /* 0x00000026ff007e24 */ /* 0x000fc6000f8e00ff */
[----:B------:R-:W-:Y:S02]  /*11f0*/  LEA R3, R3, UR42, 0x3 ;  /* 0x0000002a03037c11 */ /* 0x000fe4000f8e18ff */
[----:B------:R-:W-:-:S04]  /*1200*/  SHF.L.U32 R0, R0, 0x1f, RZ ;  /* 0x0000001f00007819 */ /* 0x000fc800000006ff */
[----:B------:R2:W3:Y:S01]  /*1210*/  SYNCS.PHASECHK.TRANS64.TRYWAIT P1, [R3+URZ], R0 ;  /* 0x00000000030075a7 */ /* 0x0004e2000802017f */
[----:B------:R-:W-:Y:S05]  /*1220*/  @!P0 BRA `(.L_x_15) ;  /* 0x0000000000048947 */ /* 0x000fea0003800000 */
[----:B------:R-:W-:Y:S01]  /*1230*/  BPT.TRAP 0x1 ;  /* 0x000000040000795c */ /* 0x000fe20000300000 */
.L_x_15:
[----:B---3--:R-:W-:Y:S05]  /*1240*/  @P1 BRA `(.L_x_16) ;  /* 0x0000000000081947 */ /* 0x008fea0003800000 */
[----:B------:R-:W3:Y:S02]  /*1250*/  SYNCS.PHASECHK.TRANS64.TRYWAIT P1, [R3+URZ], R0 ;  /* 0x00000000030075a7 */ /* 0x000ee4000802017f */
[----:B---3--:R-:W-:Y:S05]  /*1260*/  @!P1 BRA `(.L_x_17) ;  /* 0x000000b8003c9947 */ /* 0x008fea0003800000 */
.L_x_16:
[----:B------:R-:W-:-:S04]  /*1270*/  UISETP.LT.AND UP0, UPT, UR40, 0x1, UPT ;  /* 0x000000012800788c */ /* 0x000fc8000bf01270 */
[----:B------:R-:W-:-:S04]  /*1280*/  USEL UR4, UR40, 0x1, UP0 ;  /* 0x0000000128047887 */ /* 0x000fc80008000000 */
[----:B------:R-:W-:-:S06]  /*1290*/  UIADD3 UR4, UR40, -UR4, URZ ;  /* 0x8000000428047290 */ /* 0x000fcc000fffe03f */
[----:B--23--:R-:W-:Y:S01]  /*12a0*/  MOV R0, UR4 ;  /* 0x0000000400007c02 */ /* 0x00cfe20008000f00 */
[----:B------:R-:W-:Y:S05]  /*12b0*/  WARPSYNC.ALL ;  /* 0x0000000000007948 */ /* 0x000fea0003800000 */
[----:B------:R-:W-:Y:S01]  /*12c0*/  ISETP.GE.AND P1, PT, R0, 0x1, PT ;  /* 0x000000010000780c */ /* 0x000fe20003f26270 */
[----:B------:R-:W-:Y:S01]  /*12d0*/  UIADD3 UR4, UR42, 0x70180, URZ ;  /* 0x000701802a047890 */ /* 0x000fe2000fffe03f */
[----:B------:R-:W-:Y:S01]  /*12e0*/  WARPGROUP.ARRIVE ;  /* 0x00000000000079c5 */ /* 0x000fe20000000000 */
[----:B------:R-:W-:Y:S01]  /*12f0*/  UMOV UR9, 0x40000040 ;  /* 0x4000004000097882 */ /* 0x000fe20000000000 */
[----:B------:R-:W-:Y:S01]  /*1300*/  UMOV UR11, 0x40000040 ;  /* 0x40000040000b7882 */ /* 0x000fe20000000000 */
[----:B------:R-:W-:Y:S01]  /*1310*/  USHF.R.U32.HI UR4, URZ, 0x4, UR4 ;  /* 0x000000043f047899 */ /* 0x000fe20008011604 */
[----:B------:R-:W-:Y:S01]  /*1320*/  UMOV UR15, UR11 ;  /* 0x0000000b000f7c82 */ /* 0x000fe20008000000 */
[----:B------:R-:W-:-:S02]  /*1330*/  UMOV UR13, 0x40000040 ;  /* 0x40000040000d7882 */ /* 0x000fc40000000000 */
[----:B------:R-:W-:Y:S02]  /*1340*/  ULOP3.LUT UR5, UR4, 0x3fff, URZ, 0xc0, !UPT ;  /* 0x00003fff04057892 */ /* 0x000fe4000f8ec03f */
[----:B------:R-:W-:Y:S02]  /*1350*/  ULOP3.LUT UR4, UR41, 0x10000, URZ, 0xfc, !UPT ;  /* 0x0001000029047892 */ /* 0x000fe4000f8efc3f */
[----:B------:R-:W-:Y:S02]  /*1360*/  ULOP3.LUT UR5, UR5, 0x10000, URZ, 0xfc, !UPT ;  /* 0x0001000005057892 */ /* 0x000fe4000f8efc3f */
[----:B------:R-:W-:Y:S02]  /*1370*/  ULEA UR8, UR39, UR4, 0xc ;  /* 0x0000000427087291 */ /* 0x000fe4000f8e603f */
[----:B------:R-:W-:Y:S02]  /*1380*/  ULEA UR6, UR39, UR5, 0xb ;  /* 0x0000000527067291 */ /* 0x000fe4000f8e583f */
[----:B------:R-:W-:-:S05]  /*1390*/  UIADD3 UR12, UR8, 0x400, URZ ;  /* 0x00000400080c7890 */ /* 0x000fca000fffe03f */
[----:B------:R-:W-:Y:S02]  /*13a0*/  UMOV UR10, UR6 ;  /* 0x00000006000a7c82 */ /* 0x000fe40008000000 */
[----:B------:R-:W-:Y:S01]  /*13b0*/  HGMMA.64x128x16.F32.BF16 R88, gdesc[UR8], RZ, !UPT, gsb0 ;  /* 0x01e00000085879f0 */ /* 0x000fe2000c0018ff */
[----:B------:R-:W-:Y:S02]  /*13c0*/  UMOV UR14, UR10 ;  /* 0x0000000a000e7c82 */ /* 0x000fe40008000000 */
[----:B------:R-:W-:Y:S02]  /*13d0*/  WARPGROUP.DEPBAR.LE gsb0, 0x0 ;  /* 0x00008000000079c5 */ /* 0x000fe40000010000 */
[----:B------:R-:W-:-:S07]  /*13e0*/  WARPGROUP.ARRIVE ;  /* 0x00000000000079c5 */ /* 0x000fce0000000000 */
[----:B------:R-:W-:Y:S01]  /*13f0*/  HGMMA.64x128x16.F32.BF16 R24, gdesc[UR12], RZ, !UPT, gsb0 ;  /* 0x01e000000c1879f0 */ /* 0x000fe2000c0018ff */
[----:B------:R-:W-:Y:S02]  /*1400*/  UIADD3 UR12, UR8, 0x2, URZ ;  /* 0x00000002080c7890 */ /* 0x000fe4000fffe03f */
[----:B------:R-:W-:Y:S01]  /*1410*/  UIADD3 UR14, UR6, 0x2, URZ ;  /* 0x00000002060e7890 */ /* 0x000fe2000fffe03f */
[----:B------:R-:W-:Y:S01]  /*1420*/  UMOV UR13, 0x40000040 ;  /* 0x40000040000d7882 */ /* 0x000fe20000000000 */
[----:B------:R-:W-:Y:S01]  /*1430*/  UMOV UR15, 0x40000040 ;  /* 0x40000040000f7882 */ /* 0x000fe20000000000 */
[----:B------:R-:W-:Y:S02]  /*1440*/  WARPGROUP.DEPBAR.LE gsb0, 0x0 ;  /* 0x00008000000079c5 */ /* 0x000fe40000010000 */
[----:B------:R-:W-:-:S06]  /*1450*/  WARPGROUP.ARRIVE ;  /* 0x00000000000079c5 */ /* 0x000fcc0000000000 */
[----:B------:R-:W-:Y:S01]  /*1460*/  HGMMA.64x128x16.F32.BF16 R88, gdesc[UR12], R88, gsb0 ;  /* 0x01e000000c5879f0 */ /* 0x000fe20008001858 */
[----:B------:R-:W-:Y:S01]  /*1470*/  UIADD3 UR12, UR8, 0x402, URZ ;  /* 0x00000402080c7890 */ /* 0x000fe2000fffe03f */
[----:B------:R-:W-:Y:S01]  /*1480*/  UMOV UR13, 0x40000040 ;  /* 0x40000040000d7882 */ /* 0x000fe20000000000 */
[----:B------:R-:W-:Y:S02]  /*1490*/  WARPGROUP.DEPBAR.LE gsb0, 0x0 ;  /* 0x00008000000079c5 */ /* 0x000fe40000010000 */
[----:B------:R-:W-:-:S07]  /*14a0*/  WARPGROUP.ARRIVE ;  /* 0x00000000000079c5 */ /* 0x000fce0000000000 */
[----:B------:R-:W-:Y:S01]  /*14b0*/  HGMMA.64x128x16.F32.BF16 R24, gdesc[UR12], R24, gsb0 ;  /* 0x01e000000c1879f0 */ /* 0x000fe20008001818 */
        /* <DEDUP_REMOVED lines=71> */
[----:B------:R-:W-:Y:S03]  /*1930*/  HGMMA.64x128x16.F32.BF16 R24, gdesc[UR12], R24, gsb0 ;  /* 0x01e000000c1879f0 */ /* 0x000fe60008001818 */
[----:B------:R-:W-:Y:S02]  /*1940*/  WARPGROUP.DEPBAR.LE gsb0, 0x0 ;  /* 0x00008000000079c5 */ /* 0x000fe40000010000 */
[----:B------:R-:W-:Y:S05]  /*1950*/  @!P1 BRA `(.L_x_18) ;  /* 0x00000008002c9947 */ /* 0x000fea0003800000 */
[----:B------:R-:W-:-:S04]  /*1960*/  UIADD3 UR6, UR39, 0x1, URZ ;  /* 0x0000000127067890 */ /* 0x000fc8000fffe03f */
[----:B------:R-:W-:-:S04]  /*1970*/  UISETP.NE.AND UP0, UPT, UR6, 0x7, UPT ;  /* 0x000000070600788c */ /* 0x000fc8000bf05270 */
[----:B------:R-:W-:Y:S02]  /*1980*/  USEL UR7, URZ, 0x1, UP0 ;  /* 0x000000013f077887 */ /* 0x000fe40008000000 */
[----:B------:R-:W-:Y:S02]  /*1990*/  USEL UR6, UR6, URZ, UP0 ;  /* 0x0000003f06067287 */ /* 0x000fe40008000000 */
[----:B------:R-:W-:-:S06]  /*19a0*/  ULOP3.LUT UR7, UR38, UR7, URZ, 0x3c, !UPT ;  /* 0x0000000726077292 */ /* 0x000fcc000f8e3c3f */
[----:B01----:R-:W-:Y:S01]  /*19b0*/  IMAD.U32 R5, RZ, RZ, UR7 ;  /* 0x00000007ff057e24 */ /* 0x003fe2000f8e00ff */
[----:B------:R-:W-:-:S06]  /*19c0*/  UMOV UR7, UR39 ;  /* 0x0000002700077c82 */ /* 0x000fcc0008000000 */
.L_x_25:
[----:B01----:R-:W-:Y:S05]  /*19d0*/  @!P0 BRA `(.L_x_19) ;  /* 0x0000000000048947 */ /* 0x003fea0003800000 */
[----:B------:R-:W-:Y:S01]  /*19e0*/  BPT.TRAP 0x1 ;  /* 0x000000040000795c */ /* 0x000fe20000300000 */
.L_x_19:
[----:B------:R-:W0:Y:S01]  /*19f0*/  S2UR UR9, SR_CgaCtaId ;  /* 0x00000000000979c3 */ /* 0x000e220000008800 */
[----:B------:R-:W-:Y:S01]  /*1a00*/  UMOV UR8, 0x400 ;  /* 0x0000040000087882 */ /* 0x000fe20000000000 */
[----:B------:R-:W-:Y:S01]  /*1a10*/  SHF.L.U32 R3, R5, 0x1f, RZ ;  /* 0x0000001f05037819 */ /* 0x000fe200000006ff */
[----:B0-----:R-:W-:-:S04]  /*1a20*/  ULEA UR8, UR9, UR8, 0x18 ;  /* 0x0000000809087291 */ /* 0x001fc8000f8ec03f */
[----:B------:R-:W-:-:S09]  /*1a30*/  ULEA UR9, UR6, UR8, 0x3 ;  /* 0x0000000806097291 */ /* 0x000fd2000f8e183f */
[----:B------:R0:W1:Y:S01]  /*1a40*/  SYNCS.PHASECHK.TRANS64.TRYWAIT P1, [UR9], R3 ;  /* 0x00000003ff0075a7 */ /* 0x0000620008020149 */
[----:B------:R-:W-:Y:S05]  /*1a50*/  @!P0 BRA `(.L_x_20) ;  /* 0x0000000000048947 */ /* 0x000fea0003800000 */
[----:B------:R-:W-:Y:S01]  /*1a60*/  BPT.TRAP 0x1 ;  /* 0x000000040000795c */ /* 0x000fe20000300000 */
.L_x_20:
[----:B-1----:R-:W-:Y:S05]  /*1a70*/  @P1 BRA `(.L_x_21) ;  /* 0x0000000000081947 */ /* 0x002fea0003800000 */
[----:B------:R-:W1:Y:S02]  /*1a80*/  SYNCS.PHASECHK.TRANS64.TRYWAIT P1, [UR9], R3 ;  /* 0x00000003ff0075a7 */ /* 0x000e640008020149 */
[----:B-1----:R-:W-:Y:S05]  /*1a90*/  @!P1 BRA `(.L_x_22) ;  /* 0x000000b000449947 */ /* 0x002fea0003800000 */
.L_x_21:
[----:B------:R-:W-:Y:S01]  /*1aa0*/  ULEA UR12, UR6, UR4, 0xc ;  /* 0x00000004060c7291 */ /* 0x000fe2000f8e603f */
[----:B------:R-:W-:Y:S01]  /*1ab0*/  WARPGROUP.ARRIVE ;  /* 0x00000000000079c5 */ /* 0x000fe20000000000 */
[----:B------:R-:W-:Y:S01]  /*1ac0*/  ULEA UR10, UR6, UR5, 0xb ;  /* 0x00000005060a7291 */ /* 0x000fe2000f8e583f */
[----:B------:R-:W-:Y:S01]  /*1ad0*/  UMOV UR13, 0x40000040 ;  /* 0x40000040000d7882 */ /* 0x000fe20000000000 */
[----:B------:R-:W-:Y:S01]  /*1ae0*/  UMOV UR15, 0x40000040 ;  /* 0x40000040000f7882 */ /* 0x000fe20000000000 */
[----:B------:R-:W-:Y:S01]  /*1af0*/  UIADD3 UR16, UR12, 0x400, URZ ;  /* 0x000004000c107890 */ /* 0x000fe2000fffe03f */
[----:B------:R-:W-:-:S03]  /*1b00*/  UMOV UR19, UR15 ;  /* 0x0000000f00137c82 */ /* 0x000fc60008000000 */
[----:B------:R-:W-:Y:S01]  /*1b10*/  UMOV UR14, UR10 ;  /* 0x0000000a000e7c82 */ /* 0x000fe20008000000 */
[----:B------:R-:W-:Y:S01]  /*1b20*/  UMOV UR17, 0x40000040 ;  /* 0x4000004000117882 */ /* 0x000fe20000000000 */
[----:B------:R-:W-:Y:S01]  /*1b30*/  HGMMA.64x128x16.F32.BF16 R88, gdesc[UR12], R88, gsb0 ;  /* 0x01e000000c5879f0 */ /* 0x000fe20008001858 */
[----:B------:R-:W-:Y:S02]  /*1b40*/  UMOV UR18, UR14 ;  /* 0x0000000e00127c82 */ /* 0x000fe40008000000 */
        /* <DEDUP_REMOVED lines=89> */
[----:B------:R-:W-:Y:S01]  /*20e0*/  BPT.TRAP 0x1 ;  /* 0x000000040000795c */ /* 0x000fe20000300000 */
.L_x_23:
[----:B------:R-:W-:Y:S01]  /*20f0*/  ULEA UR8, UR7, UR8, 0x3 ;  /* 0x0000000807087291 */ /* 0x000fe2000f8e183f */
[----:B------:R-:W-:-:S03]  /*2100*/  ISETP.GT.U32.AND P1, PT, R19, 0x1, PT ;  /* 0x000000011300780c */ /* 0x000fc60003f24070 */
[----:B------:R-:W-:-:S04]  /*2110*/  UIADD3 UR8, UR8, 0x38, URZ ;  /* 0x0000003808087890 */ /* 0x000fc8000fffe03f */
[----:B------:R-:W-:-:S09]  /*2120*/  UPRMT UR8, URZ, 0x654, UR8 ;  /* 0x000006543f087896 */ /* 0x000fd20008000008 */
[----:B------:R-:W-:Y:S01]  /*2130*/  SYNCS.ARRIVE.TRANS64.RED.A1T0 RZ, [UR8], RZ ;  /* 0x000000ffffff79a7 */ /* 0x000fe20008100408 */
[----:B------:R-:W-:Y:S05]  /*2140*/  @P1 BRA `(.L_x_24) ;  /* 0x0000000000041947 */ /* 0x000fea0003800000 */
[----:B------:R-:W-:Y:S01]  /*2150*/  BPT.TRAP 0x1 ;  /* 0x000000040000795c */ /* 0x000fe20000300000 */
.L_x_24:
[----:B------:R-:W-:Y:S01]  /*2160*/  UIADD3 UR6, UR6, 0x1, URZ ;  /* 0x0000000106067890 */ /* 0x000fe2000fffe03f */
[C---:B------:R-:W-:Y:S01]  /*2170*/  ISETP.GT.AND P1, PT, R0.reuse, 0x1, PT ;  /* 0x000000010000780c */ /* 0x040fe20003f24270 */
[----:B------:R-:W-:Y:S01]  /*2180*/  UIADD3 UR7, UR7, 0x1, URZ ;  /* 0x0000000107077890 */ /* 0x000fe2000fffe03f */
[----:B------:R-:W-:Y:S01]  /*2190*/  VIADD R0, R0, 0xffffffff ;  /* 0xffffffff00007836 */ /* 0x000fe20000000000 */
[----:B------:R-:W-:Y:S02]  /*21a0*/  UISETP.NE.AND UP0, UPT, UR6, 0x7, UPT ;  /* 0x000000070600788c */ /* 0x000fe4000bf05270 */
[----:B------:R-:W-:Y:S02]  /*21b0*/  UISETP.NE.AND UP1, UPT, UR7, 0x7, UPT ;  /* 0x000000070700788c */ /* 0x000fe4000bf25270 */
[----:B------:R-:W-:Y:S02]  /*21c0*/  USEL UR8, URZ, 0x1, UP0 ;  /* 0x000000013f087887 */ /* 0x000fe40008000000 */
[----:B------:R-:W-:-:S02]  /*21d0*/  USEL UR6, UR6, URZ, UP0 ;  /* 0x0000003f06067287 */ /* 0x000fc40008000000 */
[----:B------:R-:W-:Y:S02]  /*21e0*/  USEL UR7, UR7, URZ, UP1 ;  /* 0x0000003f07077287 */ /* 0x000fe40008800000 */
[----:B------:R-:W-:Y:S01]  /*21f0*/  LOP3.LUT R5, R5, UR8, RZ, 0x3c, !PT ;  /* 0x0000000805057c12 */ /* 0x000fe2000f8e3cff */
[----:B------:R-:W-:Y:S09]  /*2200*/  @P1 BRA `(.L_x_25) ;  /* 0xfffffff400f01947 */ /* 0x000ff2000383ffff */
.L_x_18:
[----:B------:R-:W2:Y:S02]  /*2210*/  LDC R0, c[0x0][0x28c] ;  /* 0x0000a300ff007b82 */ /* 0x000ea40000000800 */
[----:B--2---:R-:W-:-:S13]  /*2220*/  ISETP.GE.AND P1, PT, R0, 0x1, PT ;  /* 0x000000010000780c */ /* 0x004fda0003f26270 */
[----:B------:R-:W-:Y:S05]  /*2230*/  @!P1 BRA `(.L_x_26) ;  /* 0x0000000000509947 */ /* 0x000fea0003800000 */
[----:B------:R-:W-:Y:S05]  /*2240*/  @!P0 BRA `(.L_x_27) ;  /* 0x0000000000048947 */ /* 0x000fea0003800000 */
[----:B------:R-:W-:Y:S01]  /*2250*/  BPT.TRAP 0x1 ;  /* 0x000000040000795c */ /* 0x000fe20000300000 */
.L_x_27:
[----:B------:R-:W-:Y:S01]  /*2260*/  UISETP.LT.AND UP0, UPT, UR40, 0x1, UPT ;  /* 0x000000012800788c */ /* 0x000fe2000bf01270 */
[----:B------:R-:W2:Y:S01]  /*2270*/  S2UR UR7, SR_CgaCtaId ;  /* 0x00000000000779c3 */ /* 0x000ea20000008800 */
[----:B------:R-:W-:Y:S02]  /*2280*/  ISETP.GT.U32.AND P0, PT, R19, 0x1, PT ;  /* 0x000000011300780c */ /* 0x000fe40003f04070 */
[----:B------:R-:W-:-:S04]  /*2290*/  USEL UR6, UR40, 0x1, UP0 ;  /* 0x0000000128067887 */ /* 0x000fc80008000000 */
[----:B------:R-:W-:-:S04]  /*22a0*/  UIADD3 UR6, UR39, UR40, -UR6 ;  /* 0x0000002827067290 */ /* 0x000fc8000fffe806 */
[----:B------:R-:W-:-:S04]  /*22b0*/  UIMAD.WIDE.U32 UR4, UR6, 0x24924925, URZ ;  /* 0x24924925060478a5 */ /* 0x000fc8000f8e003f */
[----:B------:R-:W-:-:S04]  /*22c0*/  UIADD3 UR4, UR6, -UR5, URZ ;  /* 0x8000000506047290 */ /* 0x000fc8000fffe03f */
[----:B------:R-:W-:-:S03]  /*22d0*/  ULEA.HI UR4, UR4, UR5, URZ, 0x1f ;  /* 0x0000000504047291 */ /* 0x000fc6000f8ff83f */
[----:B------:R-:W-:Y:S01]  /*22e0*/  UMOV UR5, 0x400 ;  /* 0x0000040000057882 */ /* 0x000fe20000000000 */
[----:B------:R-:W-:Y:S02]  /*22f0*/  USHF.R.U32.HI UR4, URZ, 0x2, UR4 ;  /* 0x000000023f047899 */ /* 0x000fe40008011604 */
[----:B--2---:R-:W-:Y:S02]  /*2300*/  ULEA UR5, UR7, UR5, 0x18 ;  /* 0x0000000507057291 */ /* 0x004fe4000f8ec03f */
[----:B------:R-:W-:-:S04]  /*2310*/  UIMAD UR4, UR4, -0x7, UR6 ;  /* 0xfffffff9040478a4 */ /* 0x000fc8000f8e0206 */
[----:B------:R-:W-:-:S04]  /*2320*/  ULEA UR4, UR4, UR5, 0x3 ;  /* 0x0000000504047291 */ /* 0x000fc8000f8e183f */
[----:B------:R-:W-:-:S04]  /*2330*/  UIADD3 UR4, UR4, 0x38, URZ ;  /* 0x0000003804047890 */ /* 0x000fc8000fffe03f */
[----:B------:R-:W-:-:S09]  /*2340*/  UPRMT UR4, URZ, 0x654, UR4 ;  /* 0x000006543f047896 */ /* 0x000fd20008000004 */
[----:B------:R-:W-:Y:S01]  /*2350*/  SYNCS.ARRIVE.TRANS64.RED.A1T0 RZ, [UR4], RZ ;  /* 0x000000ffffff79a7 */ /* 0x000fe20008100404 */
[----:B------:R-:W-:Y:S05]  /*2360*/  @P0 BRA `(.L_x_26) ;  /* 0x0000000000040947 */ /* 0x000fea0003800000 */
[----:B------:R-:W-:Y:S01]  /*2370*/  BPT.TRAP 0x1 ;  /* 0x000000040000795c */ /* 0x000fe20000300000 */
.L_x_26:
[----:B------:R-:W2:Y:S01]  /*2380*/  LDC R6, c[0x0][0x288] ;  /* 0x0000a200ff067b82 */ /* 0x000ea20000000800 */
[----:B01----:R-:W-:Y:S01]  /*2390*/  SHF.R.U32.HI R3, RZ, 0x2, R18 ;  /* 0x00000002ff037819 */ /* 0x003fe20000011612 */
[----:B------:R-:W-:Y:S01]  /*23a0*/  IMAD.SHL.U32 R13, R153, 0x80, RZ ;  /* 0x00000080990d7824 */ /* 0x000fe200078e00ff */
[----:B------:R-:W-:Y:S01]  /*23b0*/  LOP3.LUT R4, R18, 0x60, RZ, 0xc0, !PT ;  /* 0x0000006012047812 */ /* 0x000fe200078ec0ff */
[----:B------:R-:W-:Y:S01]  /*23c0*/  UIADD3 UR39, UR40, UR39, URZ ;  /* 0x0000002728277290 */ /* 0x000fe2000fffe03f */
[----:B------:R-:W-:Y:S01]  /*23d0*/  LOP3.LUT R3, R3, 0x7, RZ, 0xc0, !PT ;  /* 0x0000000703037812 */ /* 0x000fe200078ec0ff */
[----:B------:R-:W-:Y:S01]  /*23e0*/  IMAD.SHL.U32 R15, R152, 0x100, RZ ;  /* 0x00000100980f7824 */ /* 0x000fe200078e00ff */
[----:B------:R-:W-:Y:S01]  /*23f0*/  SHF.R.U32.HI R10, RZ, 0x1, R4 ;  /* 0x00000001ff0a7819 */ /* 0x000fe20000011604 */
[----:B------:R-:W-:Y:S01]  /*2400*/  UISETP.GT.U32.AND UP0, UPT, UR39, 0x6, UPT ;  /* 0x000000062700788c */ /* 0x000fe2000bf04070 */
[----:B------:R-:W-:Y:S01]  /*2410*/  LOP3.LUT R0, R22, 0x1, RZ, 0xc0, !PT ;  /* 0x0000000116007812 */ /* 0x000fe200078ec0ff */
[----:B------:R-:W-:Y:S01]  /*2420*/  UIMAD.WIDE.U32 UR4, UR39, 0x24924925, URZ ;  /* 0x24924925270478a5 */ /* 0x000fe2000f8e003f */
[----:B------:R-:W-:Y:S01]  /*2430*/  IADD3 R5, RZ, -R10, -R3 ;  /* 0x8000000aff057210 */ /* 0x000fe20007ffe803 */
[----:B------:R-:W-:Y:S01]  /*2440*/  ULDC UR7, c[0x0][0x284] ;  /* 0x0000a10000077ab9 */ /* 0x000fe20000000800 */
[----:B------:R-:W-:Y:S01]  /*2450*/  UISETP.LT.U32.AND UP0, UPT, UR40, 0x7, UP0 ;  /* 0x000000072800788c */ /* 0x000fe20008701070 */
[C---:B------:R-:W-:Y:S01]  /*2460*/  IMAD.SHL.U32 R4, R0.reuse, 0x40, RZ ;  /* 0x0000004000047824 */ /* 0x040fe200078e00ff */
[----:B------:R-:W-:Y:S01]  /*2470*/  UIADD3 UR4, UR39, -UR5, URZ ;  /* 0x8000000527047290 */ /* 0x000fe2000fffe03f */
[----:B------:R-:W-:Y:S01]  /*2480*/  IMAD R12, R0, -0x40, R5 ;  /* 0xffffffc0000c7824 */ /* 0x000fe200078e0205 */
[----:B------:R-:W-:Y:S01]  /*2490*/  LOP3.LUT R0, R18, 0x3, RZ, 0xc0, !PT ;  /* 0x0000000312007812 */ /* 0x000fe200078ec0ff */
[----:B------:R-:W-:Y:S01]  /*24a0*/  UISETP.GE.U32.AND UP1, UPT, UR40, 0x7, UPT ;  /* 0x000000072800788c */ /* 0x000fe2000bf26070 */
[----:B------:R-:W-:Y:S01]  /*24b0*/  SHF.R.S32.HI R21, RZ, 0x1f, R23 ;  /* 0x0000001fff157819 */ /* 0x000fe20000011417 */
[----:B------:R-:W-:Y:S01]  /*24c0*/  ULDC.64 UR8, c[0x0][0x5d0] ;  /* 0x0001740000087ab9 */ /* 0x000fe20000000a00 */
[----:B------:R-:W-:Y:S01]  /*24d0*/  USEL UR6, URZ, 0x1, !UP0 ;  /* 0x000000013f067887 */ /* 0x000fe2000c000000 */
[----:B------:R-:W-:Y:S01]  /*24e0*/  LOP3.LUT R3, R4, 0x40, R3, 0xe2, !PT ;  /* 0x0000004004037812 */ /* 0x000fe200078ee203 */
[----:B------:R-:W-:Y:S01]  /*24f0*/  ULEA.HI UR4, UR4, UR5, URZ, 0x1f ;  /* 0x0000000504047291 */ /* 0x000fe2000f8ff83f */
[----:B--2---:R-:W-:Y:S01]  /*2500*/  IMAD R0, R0, -0x2, R6 ;  /* 0xfffffffe00007824 */ /* 0x004fe200078e0206 */
[----:B------:R-:W-:Y:S01]  /*2510*/  ISETP.GE.AND P0, PT, R13, R6, PT ;  /* 0x000000060d00720c */ /* 0x000fe20003f06270 */
[----:B------:R-:W-:Y:S01]  /*2520*/  IMAD.SHL.U32 R6, R18, 0x2, RZ ;  /* 0x0000000212067824 */ /* 0x000fe200078e00ff */
[----:B------:R-:W-:Y:S01]  /*2530*/  ULOP3.LUT UR38, UR38, UR6, URZ, 0x3c, !UPT ;  /* 0x0000000626267292 */ /* 0x000fe2000f8e3c3f */
[----:B------:R-:W-:Y:S01]  /*2540*/  IMAD R4, R21, UR8, RZ ;  /* 0x0000000815047c24 */ /* 0x000fe2000f8e02ff */
[----:B------:R-:W-:Y:S01]  /*2550*/  ISETP.GE.OR P0, PT, R15, UR7, P0 ;  /* 0x000000070f007c0c */ /* 0x000fe20008706670 */
[----:B------:R-:W-:Y:S01]  /*2560*/  IMAD.WIDE R8, R152, 0x100, RZ ;  /* 0x0000010098087825 */ /* 0x000fe200078e02ff */
[----:B------:R-:W-:Y:S01]  /*2570*/  LOP3.LUT R6, R13, 0x6, R6, 0xf8, !PT ;  /* 0x000000060d067812 */ /* 0x000fe200078ef806 */
[----:B------:R-:W-:-:S02]  /*2580*/  USHF.R.U32.HI UR4, URZ, 0x2, UR4 ;  /* 0x000000023f047899 */ /* 0x000fc40008011604 */
[----:B------:R-:W-:Y:S01]  /*2590*/  IMAD R11, R23, UR9, R4 ;  /* 0x00000009170b7c24 */ /* 0x000fe2000f8e0204 */
[----:B------:R-:W-:Y:S01]  /*25a0*/  SHF.R.S32.HI R7, RZ, 0x1f, R6 ;  /* 0x0000001fff077819 */ /* 0x000fe20000011406 */
[----:B------:R-:W-:Y:S01]  /*25b0*/  @UP1 ULOP3.LUT UR38, UR38, 0x1, UR4, 0x78, !UPT ;  /* 0x0000000126261892 */ /* 0x000fe2000f8e7804 */
[----:B------:R-:W-:Y:S01]  /*25c0*/  LOP3.LUT R153, R8, R3, R10, 0xfe, !PT ;  /* 0x0000000308997212 */ /* 0x000fe200078efe0a */
[----:B------:R-:W-:Y:S01]  /*25d0*/  UIMAD UR39, UR4, -0x7, UR39 ;  /* 0xfffffff9042778a4 */ /* 0x000fe2000f8e0227 */
[----:B------:R-:W-:Y:S01]  /*25e0*/  IADD3 R3, -R15, UR7, R12 ;  /* 0x000000070f037c10 */ /* 0x000fe2000fffe10c */
[----:B------:R-:W-:-:S04]  /*25f0*/  IMAD.WIDE.U32 R4, R23, UR8, R6 ;  /* 0x0000000817047c25 */ /* 0x000fc8000f8e0006 */
[----:B------:R-:W-:Y:S02]  /*2600*/  IMAD.IADD R11, R5, 0x1, R11 ;  /* 0x00000001050b7824 */ /* 0x000fe400078e020b */
[----:B------:R-:W-:Y:S02]  /*2610*/  IMAD.IADD R0, R0, 0x1, -R13 ;  /* 0x0000000100007824 */ /* 0x000fe400078e0a0d */
[----:B------:R-:W-:Y:S02]  /*2620*/  IMAD.MOV.U32 R152, RZ, RZ, -0x1 ;  /* 0xffffffffff987424 */ /* 0x000fe400078e00ff */
[----:B------:R-:W-:Y:S01]  /*2630*/  IMAD.MOV.U32 R10, RZ, RZ, R4 ;  /* 0x000000ffff0a7224 */ /* 0x000fe200078e0004 */
[----:B------:R-:W-:Y:S06]  /*2640*/  @P0 BRA `(.L_x_28) ;  /* 0x00000084006c0947 */ /* 0x000fec0003800000 */
[----:B------:R-:W0:Y:S01]  /*2650*/  LDC.64 R4, c[0x0][0x5c8] ;  /* 0x00017200ff047b82 */ /* 0x000e220000000a00 */
[----:B-----5:R-:W-:Y:S01]  /*2660*/  FSETP.NEU.AND P0, PT, R155, RZ, PT ;  /* 0x000000ff9b00720b */ /* 0x020fe20003f0d000 */
[----:B------:R-:W-:Y:S01]  /*2670*/  BSSY B0, `(.L_x_28) ;  /* 0x0000858000007945 */ /* 0x000fe20003800000 */
[----:B------:R-:W-:-:S04]  /*2680*/  ISETP.GT.AND P3, PT, R3, RZ, PT ;  /* 0x000000ff0300720c */ /* 0x000fc80003f64270 */
[----:B------:R-:W-:Y:S01]  /*2690*/  ISETP.GT.AND P1, PT, R0, RZ, P3 ;  /* 0x000000ff0000720c */ /* 0x000fe20001f24270 */
[-C--:B0-----:R-:W-:Y:S02]  /*26a0*/  IMAD R12, R9, R4.reuse, RZ ;  /* 0x00000004090c7224 */ /* 0x081fe400078e02ff */
[----:B------:R-:W-:-:S04]  /*26b0*/  IMAD.WIDE.U32 R166, R153, R4, R10 ;  /* 0x0000000499a67225 */ /* 0x000fc800078e000a */
[----:B------:R-:W-:-:S05]  /*26c0*/  IMAD R11, R153, R5, R12 ;  /* 0x00000005990b7224 */ /* 0x000fca00078e020c */
[----:B------:R-:W-:Y:S01]  /*26d0*/  IADD3 R169, R167, R11, RZ ;  /* 0x0000000ba7a97210 */ /* 0x000fe20007ffe0ff */
[----:B------:R-:W-:Y:S06]  /*26e0*/  @!P0 BRA `(.L_x_29) ;  /* 0x00000060000c8947 */ /* 0x000fec0003800000 */
[----:B------:R-:W0:Y:S01]  /*26f0*/  LDC.64 R12, c[0x0][0x5b8] ;  /* 0x00016e00ff0c7b82 */ /* 0x000e220000000a00 */
[----:B------:R-:W-:-:S07]  /*2700*/  ULDC.64 UR4, c[0x0][0x5c0] ;  /* 0x0001700000047ab9 */ /* 0x000fce0000000a00 */
[----:B------:R-:W1:Y:S08]  /*2710*/  LDC.64 R14, c[0x0][0x5b0] ;  /* 0x00016c00ff0e7b82 */ /* 0x000e700000000a00 */
[----:B------:R-:W2:Y:S01]  /*2720*/  LDC.64 R10, c[0x0][0x5a8] ;  /* 0x00016a00ff0a7b82 */ /* 0x000ea20000000a00 */
[----:B0-----:R-:W-:-:S04]  /*2730*/  IMAD R20, R21, R12, RZ ;  /* 0x0000000c15147224 */ /* 0x001fc800078e02ff */
[C---:B------:R-:W-:Y:S02]  /*2740*/  IMAD R13, R23.reuse, R13, R20 ;  /* 0x0000000d170d7224 */ /* 0x040fe400078e0214 */
[----:B------:R-:W-:-:S04]  /*2750*/  IMAD.WIDE.U32 R20, R23, R12, R6 ;  /* 0x0000000c17147225 */ /* 0x000fc800078e0006 */
[----:B-1----:R-:W-:Y:S02]  /*2760*/  IMAD R156, R9, R14, RZ ;  /* 0x0000000e099c7224 */ /* 0x002fe400078e02ff */
[----:B------:R-:W-:Y:S02]  /*2770*/  IMAD.IADD R157, R21, 0x1, R13 ;  /* 0x00000001159d7824 */ /* 0x000fe400078e020d */
[----:B------:R-:W-:Y:S02]  /*2780*/  IMAD R167, R153, R15, R156 ;  /* 0x0000000f99a77224 */ /* 0x000fe400078e029c */
[----:B------:R-:W-:-:S04]  /*2790*/  IMAD.MOV.U32 R156, RZ, RZ, R20 ;  /* 0x000000ffff9c7224 */ /* 0x000fc800078e0014 */
[----:B------:R-:W-:-:S04]  /*27a0*/  IMAD.WIDE.U32 R158, R153, R14, R156 ;  /* 0x0000000e999e7225 */ /* 0x000fc800078e009c */
[----:B------:R-:W-:Y:S01]  /*27b0*/  IMAD.IADD R159, R159, 0x1, R167 ;  /* 0x000000019f9f7824 */ /* 0x000fe200078e02a7 */
[----:B--2---:R-:W-:-:S04]  /*27c0*/  LEA R160, P0, R158, R10, 0x1 ;  /* 0x0000000a9ea07211 */ /* 0x004fc800078008ff */
[----:B------:R-:W-:-:S05]  /*27d0*/  LEA.HI.X R161, R158, R11, R159, 0x1, P0 ;  /* 0x0000000b9ea17211 */ /* 0x000fca00000f0c9f */
[----:B------:R-:W2:Y:S01]  /*27e0*/  @P1 LDG.E.LTC128B.U16 R165, desc[UR36][R160.64] ;  /* 0x00000024a0a51981 */ /* 0x000ea2000c1e1520 */
[----:B------:R-:W-:Y:S01]  /*27f0*/  IMAD.WIDE.U32 R162, R153, R14, R6 ;  /* 0x0000000e99a27225 */ /* 0x000fe200078e0006 */
[----:B------:R-:W-:Y:S01]  /*2800*/  ISETP.GT.AND P2, PT, R0, 0x1, P3 ;  /* 0x000000010000780c */ /* 0x000fe20001f44270 */
[----:B------:R-:W-:Y:S02]  /*2810*/  BSSY B1, `(.L_x_30) ;  /* 0x0000012000017945 */ /* 0x000fe40003800000 */
[----:B------:R-:W-:Y:S02]  /*2820*/  IMAD.IADD R163, R167, 0x1, R163 ;  /* 0x00000001a7a37824 */ /* 0x000fe400078e02a3 */
[----:B------:R-:W-:-:S04]  /*2830*/  IMAD.WIDE.U32 R162, R23, R12, R162 ;  /* 0x0000000c17a27225 */ /* 0x000fc800078e00a2 */
[----:B--2---:R-:W-:-:S04]  /*2840*/  IMAD.U32 R158, R165, 0x10000, RZ ;  /* 0x00010000a59e7824 */ /* 0x004fc800078e00ff */
[----:B------:R-:W-:Y:S01]  /*2850*/  FMUL R159, R158, R155 ;  /* 0x0000009b9e9f7220 */ /* 0x000fe20000400000 */
[----:B------:R-:W-:-:S03]  /*2860*/  LEA R158, P0, R166, UR4, 0x1 ;  /* 0x00000004a69e7c11 */ /* 0x000fc6000f8008ff */
[----:B------:R-:W-:Y:S01]  /*2870*/  FFMA R159, R88, R154, R159 ;  /* 0x0000009a589f7223 */ /* 0x000fe2000000009f */
[----:B------:R-:W-:-:S04]  /*2880*/  IMAD.IADD R88, R13, 0x1, R163 ;  /* 0x000000010d587824 */ /* 0x000fc800078e02a3 */
[----:B------:R-:W-:Y:S02]  /*2890*/  F2FP.BF16.F32.PACK_AB R161, RZ, R159 ;  /* 0x0000009fffa1723e */ /* 0x000fe400000010ff */
[----:B------:R-:W-:Y:S02]  /*28a0*/  LEA.HI.X R159, R166, UR5, R169, 0x1, P0 ;  /* 0x00000005a69f7c11 */ /* 0x000fe400080f0ca9 */
[----:B------:R-:W-:Y:S02]  /*28b0*/  PRMT R163, R161, 0x7610, R163 ;  /* 0x00007610a1a37816 */ /* 0x000fe400000000a3 */
[----:B------:R-:W-:-:S03]  /*28c0*/  LEA R160, P0, R162, R10, 0x1 ;  /* 0x0000000aa2a07211 */ /* 0x000fc600078008ff */
[----:B------:R0:W-:Y:S01]  /*28d0*/  @P1 STG.E.U16 desc[UR36][R158.64], R163 ;  /* 0x000000a39e001986 */ /* 0x0001e2000c101524 */
[----:B------:R-:W-:Y:S01]  /*28e0*/  LEA.HI.X R161, R162, R11, R88, 0x1, P0 ;  /* 0x0000000ba2a17211 */ /* 0x000fe200000f0c58 */
[C---:B------:R-:W-:Y:S01]  /*28f0*/  IMAD.SHL.U32 R162, R14.reuse, 0x8, RZ ;  /* 0x000000080ea27824 */ /* 0x040fe200078e00ff */
[----:B0-----:R-:W-:Y:S01]  /*2900*/  SHF.L.U64.HI R163, R14, 0x3, R15 ;  /* 0x000000030ea37819 */ /* 0x001fe2000001020f */
[----:B------:R-:W-:Y:S06]  /*2910*/  @!P2 BRA `(.L_x_31) ;  /* 0x000000000004a947 */ /* 0x000fec0003800000 */
[----:B------:R0:W5:Y:S02]  /*2920*/  LDG.E.LTC128B.U16 R165, desc[UR36][R160.64+0x2] ;  /* 0x00000224a0a57981 */ /* 0x000164000c1e1520 */
.L_x_31:
[----:B------:R-:W-:Y:S05]  /*2930*/  BSYNC B1 ;  /* 0x0000000000017941 */ /* 0x000fea0003800000 */
.L_x_30:
[----:B-----5:R-:W-:Y:S01]  /*2940*/  IMAD.U32 R88, R165, 0x10000, RZ ;  /* 0x00010000a5587824 */ /* 0x020fe200078e00ff */
[----:B------:R-:W-:Y:S01]  /*2950*/  ISETP.GT.AND P0, PT, R3, 0x8, PT ;  /* 0x000000080300780c */ /* 0x000fe20003f04270 */
[----:B------:R-:W-:Y:S01]  /*2960*/  IMAD.WIDE.U32 R170, R153, R14, R162 ;  /* 0x0000000e99aa7225 */ /* 0x000fe200078e00a2 */
[----:B------:R-:W-:-:S03]  /*2970*/  PRMT R172, R165, 0x7610, R172 ;  /* 0x00007610a5ac7816 */ /* 0x000fc600000000ac */
[----:B------:R-:W-:Y:S01]  /*2980*/  FMUL R88, R88, R155 ;  /* 0x0000009b58587220 */ /* 0x000fe20000400000 */
[----:B------:R-:W-:Y:S01]  /*2990*/  ISETP.GT.AND P1, PT, R0, RZ, P0 ;  /* 0x000000ff0000720c */ /* 0x000fe20000724270 */
[----:B------:R-:W-:Y:S01]  /*29a0*/  IMAD.IADD R169, R167, 0x1, R171 ;  /* 0x00000001a7a97824 */ /* 0x000fe200078e02ab */
[----:B------:R-:W-:Y:S01]  /*29b0*/  IADD3 R166, P4, R20, R170, RZ ;  /* 0x000000aa14a67210 */ /* 0x000fe20007f9e0ff */
[----:B------:R-:W-:-:S04]  /*29c0*/  FFMA R89, R89, R154, R88 ;  /* 0x0000009a59597223 */ /* 0x000fc80000000058 */
[----:B------:R-:W-:Y:S01]  /*29d0*/  IMAD.X R167, R169, 0x1, R157, P4 ;  /* 0x00000001a9a77824 */ /* 0x000fe200020e069d */
[----:B------:R-:W-:Y:S02]  /*29e0*/  F2FP.BF16.F32.PACK_AB R168, RZ, R89 ;  /* 0x00000059ffa8723e */ /* 0x000fe400000010ff */
[----:B------:R-:W-:Y:S02]  /*29f0*/  LEA R88, P4, R166, R10, 0x1 ;  /* 0x0000000aa6587211 */ /* 0x000fe400078808ff */
[----:B------:R-:W-:Y:S02]  /*2a00*/  PRMT R171, R168, 0x7610, R171 ;  /* 0x00007610a8ab7816 */ /* 0x000fe400000000ab */
[----:B------:R-:W-:-:S03]  /*2a10*/  LEA.HI.X R89, R166, R11, R167, 0x1, P4 ;  /* 0x0000000ba6597211 */ /* 0x000fc600020f0ca7 */
[----:B------:R1:W-:Y:S04]  /*2a20*/  @P2 STG.E.U16 desc[UR36][R158.64+0x2], R171 ;  /* 0x000002ab9e002986 */ /* 0x0003e8000c101524 */
[----:B------:R2:W3:Y:S01]  /*2a30*/  @P1 LDG.E.LTC128B.U16 R172, desc[UR36][R88.64] ;  /* 0x0000002458ac1981 */ /* 0x0004e2000c1e1520 */
[----:B------:R-:W-:Y:S01]  /*2a40*/  IMAD.SHL.U32 R165, R4, 0x10, RZ ;  /* 0x0000001004a57824 */ /* 0x000fe200078e00ff */
[----:B------:R-:W-:Y:S01]  /*2a50*/  IADD3 R170, P2, R6, R170, RZ ;  /* 0x000000aa06aa7210 */ /* 0x000fe20007f5e0ff */
[----:B------:R-:W-:Y:S03]  /*2a60*/  BSSY B1, `(.L_x_32) ;  /* 0x0000011000017945 */ /* 0x000fe60003800000 */
[----:B------:R-:W-:Y:S01]  /*2a70*/  IADD3 R168, P4, R165, R158, RZ ;  /* 0x0000009ea5a87210 */ /* 0x000fe20007f9e0ff */
[----:B-1----:R-:W-:Y:S01]  /*2a80*/  IMAD.X R171, R7, 0x1, R169, P2 ;  /* 0x0000000107ab7824 */ /* 0x002fe200010e06a9 */
[----:B------:R-:W-:Y:S01]  /*2a90*/  ISETP.GT.AND P2, PT, R0, 0x1, P0 ;  /* 0x000000010000780c */ /* 0x000fe20000744270 */
[----:B------:R-:W-:-:S03]  /*2aa0*/  IMAD.WIDE.U32 R170, R23, R12, R170 ;  /* 0x0000000c17aa7225 */ /* 0x000fc600078e00aa */
[----:B--2---:R-:W-:Y:S02]  /*2ab0*/  LEA R88, P5, R170, R10, 0x1 ;  /* 0x0000000aaa587211 */ /* 0x004fe400078a08ff */
[----:B---3--:R-:W-:-:S05]  /*2ac0*/  SHF.L.U32 R166, R172, 0x10, RZ ;  /* 0x00000010aca67819 */ /* 0x008fca00000006ff */
[----:B------:R-:W-:Y:S01]  /*2ad0*/  FMUL R167, R166, R155 ;  /* 0x0000009ba6a77220 */ /* 0x000fe20000400000 */
[----:B------:R-:W-:-:S03]  /*2ae0*/  IMAD.IADD R166, R13, 0x1, R171 ;  /* 0x000000010da67824 */ /* 0x000fc600078e02ab */
[----:B------:R-:W-:Y:S01]  /*2af0*/  FFMA R90, R90, R154, R167 ;  /* 0x0000009a5a5a7223 */ /* 0x000fe200000000a7 */
[----:B------:R-:W-:Y:S02]  /*2b00*/  SHF.L.U64.HI R167, R4, 0x4, R5 ;  /* 0x0000000404a77819 */ /* 0x000fe40000010205 */
[----:B------:R-:W-:Y:S02]  /*2b10*/  LEA.HI.X R89, R170, R11, R166, 0x1, P5 ;  /* 0x0000000baa597211 */ /* 0x000fe400028f0ca6 */
[----:B------:R-:W-:Y:S01]  /*2b20*/  F2FP.BF16.F32.PACK_AB R90, RZ, R90 ;  /* 0x0000005aff5a723e */ /* 0x000fe200000010ff */
[----:B------:R-:W-:-:S05]  /*2b30*/  IMAD.X R169, R167, 0x1, R159, P4 ;  /* 0x00000001a7a97824 */ /* 0x000fca00020e069f */
[----:B------:R1:W-:Y:S01]  /*2b40*/  @P1 STG.E.U16 desc[UR36][R168.64], R90 ;  /* 0x0000005aa8001986 */ /* 0x0003e2000c101524 */
[----:B------:R-:W-:Y:S05]  /*2b50*/  @!P2 BRA `(.L_x_33) ;  /* 0x000000000004a947 */ /* 0x000fea0003800000 */
[----:B------:R2:W5:Y:S02]  /*2b60*/  LDG.E.LTC128B.U16 R172, desc[UR36][R88.64+0x2] ;  /* 0x0000022458ac7981 */ /* 0x000564000c1e1520 */
.L_x_33:
[----:B------:R-:W-:Y:S05]  /*2b70*/  BSYNC B1 ;  /* 0x0000000000017941 */ /* 0x000fea0003800000 */
.L_x_32:
[----:B-1---5:R-:W-:Y:S01]  /*2b80*/  IMAD.U32 R90, R172, 0x10000, RZ ;  /* 0x00010000ac5a7824 */ /* 0x022fe200078e00ff */
[----:B------:R-:W-:Y:S01]  /*2b90*/  ISETP.GT.AND P1, PT, R0, 0x8, P3 ;  /* 0x000000080000780c */ /* 0x000fe20001f24270 */
[----:B------:R-:W-:Y:S02]  /*2ba0*/  BSSY B1, `(.L_x_34) ;  /* 0x000000a000017945 */ /* 0x000fe40003800000 */
[----:B------:R-:W-:-:S04]  /*2bb0*/  FMUL R90, R90, R155 ;  /* 0x0000009b5a5a7220 */ /* 0x000fc80000400000 */
[----:B------:R-:W-:Y:S01]  /*2bc0*/  FFMA R90, R91, R154, R90 ;  /* 0x0000009a5b5a7223 */ /* 0x000fe2000000005a */
[----:B------:R-:W-:-:S04]  /*2bd0*/  @P2 IMAD.MOV.U32 R91, RZ, RZ, R169 ;  /* 0x000000ffff5b2224 */ /* 0x000fc800078e00a9 */
[----:B------:R-:W-:-:S04]  /*2be0*/  F2FP.BF16.F32.PACK_AB R90, RZ, R90 ;  /* 0x0000005aff5a723e */ /* 0x000fc800000010ff */
[----:B------:R-:W-:Y:S01]  /*2bf0*/  PRMT R166, R90, 0x7610, R166 ;  /* 0x000076105aa67816 */ /* 0x000fe200000000a6 */
[----:B------:R-:W-:-:S05]  /*2c00*/  @P2 IMAD.MOV.U32 R90, RZ, RZ, R168 ;  /* 0x000000ffff5a2224 */ /* 0x000fca00078e00a8 */
[----:B------:R1:W-:Y:S01]  /*2c10*/  @P2 STG.E.U16 desc[UR36][R90.64+0x2], R166 ;  /* 0x000002a65a002986 */ /* 0x0003e2000c101524 */
[----:B------:R-:W-:Y:S05]  /*2c20*/  @!P1 BRA `(.L_x_35) ;  /* 0x0000000000049947 */ /* 0x000fea0003800000 */
[----:B------:R3:W5:Y:S02]  /*2c30*/  LDG.E.LTC128B.U16 R172, desc[UR36][R160.64+0x10] ;  /* 0x00001024a0ac7981 */ /* 0x000764000c1e1520 */
.L_x_35:
[----:B------:R-:W-:Y:S05]  /*2c40*/  BSYNC B1 ;  /* 0x0000000000017941 */ /* 0x000fea0003800000 */
.L_x_34:
[----:B-1---5:R-:W-:Y:S01]  /*2c50*/  IMAD.U32 R90, R172, 0x10000, RZ ;  /* 0x00010000ac5a7824 */ /* 0x022fe200078e00ff */
[----:B------:R-:W-:Y:S01]  /*2c60*/  ISETP.GT.AND P2, PT, R0, 0x9, P3 ;  /* 0x000000090000780c */ /* 0x000fe20001f44270 */
[----:B------:R-:W-:Y:S02]  /*2c70*/  BSSY B1, `(.L_x_36) ;  /* 0x000000a000017945 */ /* 0x000fe40003800000 */
[----:B------:R-:W-:Y:S01]  /*2c80*/  FMUL R91, R90, R155 ;  /* 0x0000009b5a5b7220 */ /* 0x000fe20000400000 */
[----:B------:R-:W-:-:S03]  /*2c90*/  @P1 IMAD.MOV.U32 R90, RZ, RZ, R158 ;  /* 0x000000ffff5a1224 */ /* 0x000fc600078e009e */
[----:B------:R-:W-:-:S05]  /*2ca0*/  FFMA R91, R92, R154, R91 ;  /* 0x0000009a5c5b7223 */ /* 0x000fca000000005b */
[----:B------:R-:W-:-:S04]  /*2cb0*/  F2FP.BF16.F32.PACK_AB R91, RZ, R91 ;  /* 0x0000005bff5b723e */ /* 0x000fc800000010ff */
[----:B------:R-:W-:Y:S01]  /*2cc0*/  PRMT R92, R91, 0x7610, R92 ;  /* 0x000076105b5c7816 */ /* 0x000fe2000000005c */
[----:B------:R-:W-:-:S05]  /*2cd0*/  @P1 IMAD.MOV.U32 R91, RZ, RZ, R159 ;  /* 0x000000ffff5b1224 */ /* 0x000fca00078e009f */
[----:B------:R1:W-:Y:S01]  /*2ce0*/  @P1 STG.E.U16 desc[UR36][R90.64+0x10], R92 ;  /* 0x0000105c5a001986 */ /* 0x0003e2000c101524 */
[----:B------:R-:W-:Y:S05]  /*2cf0*/  @!P2 BRA `(.L_x_37) ;  /* 0x000000000004a947 */ /* 0x000fea0003800000 */
[----:B------:R4:W5:Y:S02]  /*2d00*/  LDG.E.LTC128B.U16 R172, desc[UR36][R160.64+0x12] ;  /* 0x00001224a0ac7981 */ /* 0x000964000c1e1520 */
.L_x_37:
[----:B------:R-:W-:Y:S05]  /*2d10*/  BSYNC B1 ;  /* 0x0000000000017941 */ /* 0x000fea0003800000 */
.L_x_36:
[----:B-1---5:R-:W-:Y:S01]  /*2d20*/  SHF.L.U32 R90, R172, 0x10, RZ ;  /* 0x00000010ac5a7819 */ /* 0x022fe200000006ff */
[----:B------:R-:W-:Y:S01]  /*2d30*/  @P2 IMAD.MOV.U32 R91, RZ, RZ, R159 ;  /* 0x000000ffff5b2224 */ /* 0x000fe200078e009f */
[----:B------:R-:W-:Y:S01]  /*2d40*/  ISETP.GT.AND P1, PT, R0, 0x8, P0 ;  /* 0x000000080000780c */ /* 0x000fe20000724270 */
[----:B------:R-:W-:Y:S02]  /*2d50*/  BSSY B1, `(.L_x_38) ;  /* 0x0000009000017945 */ /* 0x000fe40003800000 */
[----:B------:R-:W-:-:S04]  /*2d60*/  FMUL R90, R90, R155 ;  /* 0x0000009b5a5a7220 */ /* 0x000fc80000400000 */
[----:B------:R-:W-:-:S05]  /*2d70*/  FFMA R90, R93, R154, R90 ;  /* 0x0000009a5d5a7223 */ /* 0x000fca000000005a */
[----:B------:R-:W-:-:S04]  /*2d80*/  F2FP.BF16.F32.PACK_AB R90, RZ, R90 ;  /* 0x0000005aff5a723e */ /* 0x000fc800000010ff */
[----:B------:R-:W-:Y:S01]  /*2d90*/  PRMT R92, R90, 0x7610, R92 ;  /* 0x000076105a5c7816 */ /* 0x000fe2000000005c */
[----:B------:R-:W-:-:S05]  /*2da0*/  @P2 IMAD.MOV.U32 R90, RZ, RZ, R158 ;  /* 0x000000ffff5a2224 */ /* 0x000fca00078e009e */
[----:B------:R1:W-:Y:S01]  /*2db0*/  @P2 STG.E.U16 desc[UR36][R90.64+0x12], R92 ;  /* 0x0000125c5a002986 */ /* 0x0003e2000c101524 */
[----:B------:R-:W-:Y:S05]  /*2dc0*/  @!P1 BRA `(.L_x_39) ;  /* 0x0000000000049947 */ /* 0x000fea0003800000 */
[----:B------:R0:W5:Y:S02]  /*2dd0*/  LDG.E.LTC128B.U16 R172, desc[UR36][R88.64+0x10] ;  /* 0x0000102458ac7981 */ /* 0x000164000c1e1520 */
.L_x_39:
[----:B------:R-:W-:Y:S05]  /*2de0*/  BSYNC B1 ;  /* 0x0000000000017941 */ /* 0x000fea0003800000 */
.L_x_38:
        /* <DEDUP_REMOVED lines=12> */
.L_x_41:
[----:B------:R-:W-:Y:S05]  /*2eb0*/  BSYNC B1 ;  /* 0x0000000000017941 */ /* 0x000fea0003800000 */
.L_x_40:
[----:B-1---5:R-:W-:Y:S01]  /*2ec0*/  IMAD.U32 R90, R172, 0x10000, RZ ;  /* 0x00010000ac5a7824 */ /* 0x022fe200078e00ff */
[----:B------:R-:W-:Y:S01]  /*2ed0*/  ISETP.GT.AND P1, PT, R0, 0x10, P3 ;  /* 0x000000100000780c */ /* 0x000fe20001f24270 */
[----:B------:R-:W-:Y:S01]  /*2ee0*/  @P2 IMAD.MOV.U32 R91, RZ, RZ, R169 ;  /* 0x000000ffff5b2224 */ /* 0x000fe200078e00a9 */
[----:B------:R-:W-:Y:S01]  /*2ef0*/  BSSY B1, `(.L_x_42) ;  /* 0x0000009000017945 */ /* 0x000fe20003800000 */
        /* <DEDUP_REMOVED lines=8> */
.L_x_43:
[----:B------:R-:W-:Y:S05]  /*2f80*/  BSYNC B1 ;  /* 0x0000000000017941 */ /* 0x000fea0003800000 */
.L_x_42:
[----:B-1---5:R-:W-:Y:S01]  /*2f90*/  IMAD.U32 R90, R172, 0x10000, RZ ;  /* 0x00010000ac5a7824 */ /* 0x022fe200078e00ff */
[----:B------:R-:W-:Y:S01]  /*2fa0*/  ISETP.GT.AND P2, PT, R0, 0x11, P3 ;  /* 0x000000110000780c */ /* 0x000fe20001f44270 */
[----:B------:R-:W-:Y:S02]  /*2fb0*/  BSSY B1, `(.L_x_44) ;  /* 0x000000a000017945 */ /* 0x000fe40003800000 */
[----:B------:R-:W-:Y:S01]  /*2fc0*/  FMUL R91, R90, R155 ;  /* 0x0000009b5a5b7220 */ /* 0x000fe20000400000 */
[----:B------:R-:W-:-:S03]  /*2fd0*/  @P1 MOV R90, R158 ;  /* 0x0000009e005a1202 */ /* 0x000fc60000000f00 */
[----:B------:R-:W-:-:S05]  /*2fe0*/  FFMA R91, R96, R154, R91 ;  /* 0x0000009a605b7223 */ /* 0x000fca000000005b */
[----:B------:R-:W-:-:S04]  /*2ff0*/  F2FP.BF16.F32.PACK_AB R91, RZ, R91 ;  /* 0x0000005bff5b723e */ /* 0x000fc800000010ff */
[----:B------:R-:W-:Y:S01]  /*3000*/  PRMT R92, R91, 0x7610, R92 ;  /* 0x000076105b5c7816 */ /* 0x000fe2000000005c */
[----:B------:R-:W-:-:S05]  /*3010*/  @P1 IMAD.MOV.U32 R91, RZ, RZ, R159 ;  /* 0x000000ffff5b1224 */ /* 0x000fca00078e009f */
[----:B------:R1:W-:Y:S01]  /*3020*/  @P1 STG.E.U16 desc[UR36][R90.64+0x20], R92 ;  /* 0x0000205c5a001986 */ /* 0x0003e2000c101524 */
[----:B------:R-:W-:Y:S05]  /*3030*/  @!P2 BRA `(.L_x_45) ;  /* 0x000000000004a947 */ /* 0x000fea0003800000 */
[----:B------:R0:W5:Y:S02]  /*3040*/  LDG.E.LTC128B.U16 R172, desc[UR36][R160.64+0x22] ;  /* 0x00002224a0ac7981 */ /* 0x000164000c1e1520 */
.L_x_45:
[----:B------:R-:W-:Y:S05]  /*3050*/  BSYNC B1 ;  /* 0x0000000000017941 */ /* 0x000fea0003800000 */
.L_x_44:
        /* <DEDUP_REMOVED lines=12> */
.L_x_47:
[----:B------:R-:W-:Y:S05]  /*3120*/  BSYNC B1 ;  /* 0x0000000000017941 */ /* 0x000fea0003800000 */
.L_x_46:
        /* <DEDUP_REMOVED lines=12> */
.L_x_49:
[----:B------:R-:W-:Y:S05]  /*31f0*/  BSYNC B1 ;  /* 0x0000000000017941 */ /* 0x000fea0003800000 */
.L_x_48:
[----:B-1---5:R-:W-:Y:S01]  /*3200*/  IMAD.U32 R90, R172, 0x10000, RZ ;  /* 0x00010000ac5a7824 */ /* 0x022fe200078e00ff */
[----:B------:R-:W-:Y:S01]  /*3210*/  @P2 MOV R91, R169 ;  /* 0x000000a9005b2202 */ /* 0x000fe20000000f00 */
[----:B------:R-:W-:Y:S01]  /*3220*/  BSSY B1, `(.L_x_50) ;  /* 0x000000a000017945 */ /* 0x000fe20003800000 */
[----:B------:R-:W-:Y:S01]  /*3230*/  ISETP.GT.AND P1, PT, R0, 0x18, P3 ;  /* 0x000000180000780c */ /* 0x000fe20001f24270 */
        /* <DEDUP_REMOVED lines=8> */
.L_x_51:
[----:B------:R-:W-:Y:S05]  /*32c0*/  BSYNC B1 ;  /* 0x0000000000017941 */ /* 0x000fea0003800000 */
.L_x_50:
        /* <DEDUP_REMOVED lines=12> */
.L_x_53:
[----:B------:R-:W-:Y:S05]  /*3390*/  BSYNC B1 ;  /* 0x0000000000017941 */ /* 0x000fea0003800000 */
.L_x_52:
        /* <DEDUP_REMOVED lines=12> */
.L_x_55:
[----:B------:R-:W-:Y:S05]  /*3460*/  BSYNC B1 ;  /* 0x0000000000017941 */ /* 0x000fea0003800000 */
.L_x_54:
        /* <DEDUP_REMOVED lines=12> */
.L_x_57:
[----:B------:R-:W-:Y:S05]  /*3530*/  BSYNC B1 ;  /* 0x0000000000017941 */ /* 0x000fea0003800000 */
.L_x_56:
        /* <DEDUP_REMOVED lines=12> */
.L_x_59:
[----:B------:R-:W-:Y:S05]  /*3600*/  BSYNC B1 ;  /* 0x0000000000017941 */ /* 0x000fea0003800000 */
.L_x_58:
        /* <DEDUP_REMOVED lines=12> */
.L_x_61:
[----:B------:R-:W-:Y:S05]  /*36d0*/  BSYNC B1 ;  /* 0x0000000000017941 */ /* 0x000fea0003800000 */
.L_x_60:
        /* <DEDUP_REMOVED lines=12> */
.L_x_63:
[----:B------:R-:W-:Y:S05]  /*37a0*/  BSYNC B1 ;  /* 0x0000000000017941 */ /* 0x000fea0003800000 */
.L_x_62:
        /* <DEDUP_REMOVED lines=12> */
.L_x_65:
[----:B------:R-:W-:Y:S05]  /*3870*/  BSYNC B1 ;  /* 0x0000000000017941 */ /* 0x000fea0003800000 */
.L_x_64:
        /* <DEDUP_REMOVED lines=12> */
.L_x_67:
[----:B------:R-:W-:Y:S05]  /*3940*/  BSYNC B1 ;  /* 0x0000000000017941 */ /* 0x000fea0003800000 */
.L_x_66:
        /* <DEDUP_REMOVED lines=12> */
.L_x_69:
[----:B------:R-:W-:Y:S05]  /*3a10*/  BSYNC B1 ;  /* 0x0000000000017941 */ /* 0x000fea0003800000 */
.L_x_68:
        /* <DEDUP_REMOVED lines=12> */
.L_x_71:
[----:B------:R-:W-:Y:S05]  /*3ae0*/  BSYNC B1 ;  /* 0x0000000000017941 */ /* 0x000fea0003800000 */
.L_x_70:
        /* <DEDUP_REMOVED lines=12> */
.L_x_73:
[----:B------:R-:W-:Y:S05]  /*3bb0*/  BSYNC B1 ;  /* 0x0000000000017941 */ /* 0x000fea0003800000 */
.L_x_72:
        /* <DEDUP_REMOVED lines=12> */
.L_x_75:
[----:B------:R-:W-:Y:S05]  /*3c80*/  BSYNC B1 ;  /* 0x0000000000017941 */ /* 0x000fea0003800000 */
.L_x_74:
        /* <DEDUP_REMOVED lines=12> */
.L_x_77:
[----:B------:R-:W-:Y:S05]  /*3d50*/  BSYNC B1 ;  /* 0x0000000000017941 */ /* 0x000fea0003800000 */
.L_x_76:
        /* <DEDUP_REMOVED lines=12> */
.L_x_79:
[----:B------:R-:W-:Y:S05]  /*3e20*/  BSYNC B1 ;  /* 0x0000000000017941 */ /* 0x000fea0003800000 */
.L_x_78:
        /* <DEDUP_REMOVED lines=12> */
.L_x_81:
[----:B------:R-:W-:Y:S05]  /*3ef0*/  BSYNC B1 ;  /* 0x0000000000017941 */ /* 0x000fea0003800000 */
.L_x_80:
        /* <DEDUP_REMOVED lines=12> */
.L_x_83:
[----:B------:R-:W-:Y:S05]  /*3fc0*/  BSYNC B1 ;  /* 0x0000000000017941 */ /* 0x000fea0003800000 */
.L_x_82:
        /* <DEDUP_REMOVED lines=12> */
.L_x_85:
[----:B------:R-:W-:Y:S05]  /*4090*/  BSYNC B1 ;  /* 0x0000000000017941 */ /* 0x000fea0003800000 */
.L_x_84:
        /* <DEDUP_REMOVED lines=12> */
.L_x_87:
[----:B------:R-:W-:Y:S05]  /*4160*/  BSYNC B1 ;  /* 0x0000000000017941 */ /* 0x000fea0003800000 */
.L_x_86:
        /* <DEDUP_REMOVED lines=12> */
.L_x_89:
[----:B------:R-:W-:Y:S05]  /*4230*/  BSYNC B1 ;  /* 0x0000000000017941 */ /* 0x000fea0003800000 */
.L_x_88:
        /* <DEDUP_REMOVED lines=12> */
.L_x_91:
[----:B------:R-:W-:Y:S05]  /*4300*/  BSYNC B1 ;  /* 0x0000000000017941 */ /* 0x000fea0003800000 */
.L_x_90:
        /* <DEDUP_REMOVED lines=12> */
.L_x_93:
[----:B------:R-:W-:Y:S05]  /*43d0*/  BSYNC B1 ;  /* 0x0000000000017941 */ /* 0x000fea0003800000 */
.L_x_92:
        /* <DEDUP_REMOVED lines=12> */
.L_x_95:
[----:B------:R-:W-:Y:S05]  /*44a0*/  BSYNC B1 ;  /* 0x0000000000017941 */ /* 0x000fea0003800000 */
.L_x_94:
        /* <DEDUP_REMOVED lines=12> */
.L_x_97:
[----:B------:R-:W-:Y:S05]  /*4570*/  BSYNC B1 ;  /* 0x0000000000017941 */ /* 0x000fea0003800000 */
.L_x_96:
        /* <DEDUP_REMOVED lines=12> */
.L_x_99:
[----:B------:R-:W-:Y:S05]  /*4640*/  BSYNC B1 ;  /* 0x0000000000017941 */ /* 0x000fea0003800000 */
.L_x_98:
        /* <DEDUP_REMOVED lines=12> */
.L_x_101:
[----:B------:R-:W-:Y:S05]  /*4710*/  BSYNC B1 ;  /* 0x0000000000017941 */ /* 0x000fea0003800000 */
.L_x_100:
        /* <DEDUP_REMOVED lines=12> */
.L_x_103:
[----:B------:R-:W-:Y:S05]  /*47e0*/  BSYNC B1 ;  /* 0x0000000000017941 */ /* 0x000fea0003800000 */
.L_x_102:
        /* <DEDUP_REMOVED lines=12> */
.L_x_105:
[----:B------:R-:W-:Y:S05]  /*48b0*/  BSYNC B1 ;  /* 0x0000000000017941 */ /* 0x000fea0003800000 */
.L_x_104:
        /* <DEDUP_REMOVED lines=12> */
.L_x_107:
[----:B------:R-:W-:Y:S05]  /*4980*/  BSYNC B1 ;  /* 0x0000000000017941 */ /* 0x000fea0003800000 */
.L_x_106:
        /* <DEDUP_REMOVED lines=12> */
.L_x_109:
[----:B------:R-:W-:Y:S05]  /*4a50*/  BSYNC B1 ;  /* 0x0000000000017941 */ /* 0x000fea0003800000 */
.L_x_108:
        /* <DEDUP_REMOVED lines=12> */
.L_x_111:
[----:B------:R-:W-:Y:S05]  /*4b20*/  BSYNC B1 ;  /* 0x0000000000017941 */ /* 0x000fea0003800000 */
.L_x_110:
        /* <DEDUP_REMOVED lines=12> */
.L_x_113:
[----:B------:R-:W-:Y:S05]  /*4bf0*/  BSYNC B1 ;  /* 0x0000000000017941 */ /* 0x000fea0003800000 */
.L_x_112:
        /* <DEDUP_REMOVED lines=12> */
.L_x_115:
[----:B------:R-:W-:Y:S05]  /*4cc0*/  BSYNC B1 ;  /* 0x0000000000017941 */ /* 0x000fea0003800000 */
.L_x_114:
        /* <DEDUP_REMOVED lines=12> */
.L_x_117:
[----:B------:R-:W-:Y:S05]  /*4d90*/  BSYNC B1 ;  /* 0x0000000000017941 */ /* 0x000fea0003800000 */
.L_x_116:
        /* <DEDUP_REMOVED lines=12> */
.L_x_119:
[----:B------:R-:W-:Y:S05]  /*4e60*/  BSYNC B1 ;  /* 0x0000000000017941 */ /* 0x000fea0003800000 */
.L_x_118:
        /* <DEDUP_REMOVED lines=12> */
.L_x_121:
[----:B------:R-:W-:Y:S05]  /*4f30*/  BSYNC B1 ;  /* 0x0000000000017941 */ /* 0x000fea0003800000 */
.L_x_120:
        /* <DEDUP_REMOVED lines=12> */
.L_x_123:
[----:B------:R-:W-:Y:S05]  /*5000*/  BSYNC B1 ;  /* 0x0000000000017941 */ /* 0x000fea0003800000 */
.L_x_122:
        /* <DEDUP_REMOVED lines=12> */
.L_x_125:
[----:B------:R-:W-:Y:S05]  /*50d0*/  BSYNC B1 ;  /* 0x0000000000017941 */ /* 0x000fea0003800000 */
.L_x_124:
        /* <DEDUP_REMOVED lines=12> */
.L_x_127:
[----:B------:R-:W-:Y:S05]  /*51a0*/  BSYNC B1 ;  /* 0x0000000000017941 */ /* 0x000fea0003800000 */
.L_x_126:
        /* <DEDUP_REMOVED lines=12> */
.L_x_129:
[----:B------:R-:W-:Y:S05]  /*5270*/  BSYNC B1 ;  /* 0x0000000000017941 */ /* 0x000fea0003800000 */
.L_x_128:
        /* <DEDUP_REMOVED lines=12> */
.L_x_131:
[----:B------:R-:W-:Y:S05]  /*5340*/  BSYNC B1 ;  /* 0x0000000000017941 */ /* 0x000fea0003800000 */
.L_x_130:
        /* <DEDUP_REMOVED lines=12> */
.L_x_133:
[----:B------:R-:W-:Y:S05]  /*5410*/  BSYNC B1 ;  /* 0x0000000000017941 */ /* 0x000fea0003800000 */
.L_x_132:
        /* <DEDUP_REMOVED lines=12> */
.L_x_135:
[----:B------:R-:W-:Y:S05]  /*54e0*/  BSYNC B1 ;  /* 0x0000000000017941 */ /* 0x000fea0003800000 */
.L_x_134:
        /* <DEDUP_REMOVED lines=12> */
.L_x_137:
[----:B------:R-:W-:Y:S05]  /*55b0*/  BSYNC B1 ;  /* 0x0000000000017941 */ /* 0x000fea0003800000 */
.L_x_136:
        /* <DEDUP_REMOVED lines=12> */
.L_x_139:
[----:B------:R-:W-:Y:S05]  /*5680*/  BSYNC B1 ;  /* 0x0000000000017941 */ /* 0x000fea0003800000 */
.L_x_138:
        /* <DEDUP_REMOVED lines=12> */
.L_x_141:
[----:B------:R-:W-:Y:S05]  /*5750*/  BSYNC B1 ;  /* 0x0000000000017941 */ /* 0x000fea0003800000 */
.L_x_140:
        /* <DEDUP_REMOVED lines=12> */
.L_x_143:
[----:B------:R-:W-:Y:S05]  /*5820*/  BSYNC B1 ;  /* 0x0000000000017941 */ /* 0x000fea0003800000 */
.L_x_142:
        /* <DEDUP_REMOVED lines=12> */
.L_x_145:
[----:B------:R-:W-:Y:S05]  /*58f0*/  BSYNC B1 ;  /* 0x0000000000017941 */ /* 0x000fea0003800000 */
.L_x_144:
        /* <DEDUP_REMOVED lines=12> */
.L_x_147:
[----:B------:R-:W-:Y:S05]  /*59c0*/  BSYNC B1 ;  /* 0x0000000000017941 */ /* 0x000fea0003800000 */
.L_x_146:
        /* <DEDUP_REMOVED lines=12> */
.L_x_149:
[----:B------:R-:W-:Y:S05]  /*5a90*/  BSYNC B1 ;  /* 0x0000000000017941 */ /* 0x000fea0003800000 */
.L_x_148:
        /* <DEDUP_REMOVED lines=12> */
.L_x_151:
[----:B------:R-:W-:Y:S05]  /*5b60*/  BSYNC B1 ;  /* 0x0000000000017941 */ /* 0x000fea0003800000 */
.L_x_150:
[----:B-----5:R-:W-:Y:S01]  /*5b70*/  IMAD.U32 R8, R172, 0x10000, RZ ;  /* 0x00010000ac087824 */ /* 0x020fe200078e00ff */
[----:B------:R-:W-:Y:S01]  /*5b80*/  ISETP.GT.AND P1, PT, R0, 0x79, P0 ;  /* 0x000000790000780c */ /* 0x000fe20000724270 */
[----:B------:R-:W-:Y:S01]  /*5b90*/  BSSY B1, `(.L_x_152) ;  /* 0x000000c000017945 */ /* 0x000fe20003800000 */
[----:B------:R-:W-:Y:S01]  /*5ba0*/  IADD3 R153, P0, R153, 0x80, RZ ;  /* 0x0000008099997810 */ /* 0x000fe20007f1e0ff */
[----:B-1----:R-:W-:Y:S01]  /*5bb0*/  FMUL R91, R8, R155 ;  /* 0x0000009b085b7220 */ /* 0x002fe20000400000 */
[----:B------:R-:W-:-:S03]  /*5bc0*/  @P2 IMAD.MOV.U32 R8, RZ, RZ, R168 ;  /* 0x000000ffff082224 */ /* 0x000fc600078e00a8 */
[----:B------:R-:W-:-:S05]  /*5bd0*/  FFMA R91, R150, R154, R91 ;  /* 0x0000009a965b7223 */ /* 0x000fca000000005b */
[----:B------:R-:W-:-:S04]  /*5be0*/  F2FP.BF16.F32.PACK_AB R91, RZ, R91 ;  /* 0x0000005bff5b723e */ /* 0x000fc800000010ff */
[----:B------:R-:W-:Y:S01]  /*5bf0*/  PRMT R90, R91, 0x7610, R90 ;  /* 0x000076105b5a7816 */ /* 0x000fe2000000005a */
[----:B------:R-:W-:Y:S02]  /*5c00*/  IMAD.X R91, RZ, RZ, R9, P0 ;  /* 0x000000ffff5b7224 */ /* 0x000fe400000e0609 */
[----:B------:R-:W-:-:S05]  /*5c10*/  @P2 IMAD.MOV.U32 R9, RZ, RZ, R169 ;  /* 0x000000ffff092224 */ /* 0x000fca00078e00a9 */
[----:B------:R1:W-:Y:S01]  /*5c20*/  @P2 STG.E.U16 desc[UR36][R8.64+0xf0], R90 ;  /* 0x0000f05a08002986 */ /* 0x0003e2000c101524 */
[----:B------:R-:W-:Y:S05]  /*5c30*/  @!P1 BRA `(.L_x_153) ;  /* 0x0000000000049947 */ /* 0x000fea0003800000 */
[----:B------:R0:W5:Y:S02]  /*5c40*/  LDG.E.LTC128B.U16 R172, desc[UR36][R88.64+0xf2] ;  /* 0x0000f22458ac7981 */ /* 0x000164000c1e1520 */
.L_x_153:
[----:B------:R-:W-:Y:S05]  /*5c50*/  BSYNC B1 ;  /* 0x0000000000017941 */ /* 0x000fea0003800000 */
.L_x_152:
[----:B-1---5:R-:W-:Y:S01]  /*5c60*/  IMAD.U32 R8, R172, 0x10000, RZ ;  /* 0x00010000ac087824 */ /* 0x022fe200078e00ff */
[----:B------:R-:W-:Y:S01]  /*5c70*/  ISETP.GT.AND P0, PT, R3, 0x80, PT ;  /* 0x000000800300780c */ /* 0x000fe20003f04270 */
[-C--:B------:R-:W-:Y:S02]  /*5c80*/  IMAD R90, R91, R14.reuse, RZ ;  /* 0x0000000e5b5a7224 */ /* 0x080fe400078e02ff */
[----:B0-2---:R-:W-:Y:S01]  /*5c90*/  FMUL R88, R8, R155 ;  /* 0x0000009b08587220 */ /* 0x005fe20000400000 */
[----:B------:R-:W-:Y:S01]  /*5ca0*/  IMAD.WIDE.U32 R8, R153, R14, R156 ;  /* 0x0000000e99087225 */ /* 0x000fe200078e009c */
[----:B------:R-:W-:-:S03]  /*5cb0*/  ISETP.GT.AND P3, PT, R0, RZ, P0 ;  /* 0x000000ff0000720c */ /* 0x000fc60000764270 */
[----:B------:R-:W-:Y:S01]  /*5cc0*/  FFMA R151, R151, R154, R88 ;  /* 0x0000009a97977223 */ /* 0x000fe20000000058 */
[----:B------:R-:W-:Y:S01]  /*5cd0*/  IMAD R97, R153, R15, R90 ;  /* 0x0000000f99617224 */ /* 0x000fe200078e025a */
[----:B------:R-:W-:-:S03]  /*5ce0*/  LEA R88, P2, R8, R10, 0x1 ;  /* 0x0000000a08587211 */ /* 0x000fc600078408ff */
[----:B------:R-:W-:Y:S01]  /*5cf0*/  IMAD.IADD R9, R9, 0x1, R97 ;  /* 0x0000000109097824 */ /* 0x000fe200078e0261 */
[----:B------:R-:W-:-:S04]  /*5d00*/  F2FP.BF16.F32.PACK_AB R151, RZ, R151 ;  /* 0x00000097ff97723e */ /* 0x000fc800000010ff */
[----:B------:R-:W-:Y:S01]  /*5d10*/  LEA.HI.X R89, R8, R11, R9, 0x1, P2 ;  /* 0x0000000b08597211 */ /* 0x000fe200010f0c09 */
[----:B------:R0:W-:Y:S04]  /*5d20*/  @P1 STG.E.U16 desc[UR36][R168.64+0xf2], R151 ;  /* 0x0000f297a8001986 */ /* 0x0001e8000c101524 */
[----:B------:R-:W2:Y:S01]  /*5d30*/  @P3 LDG.E.LTC128B.U16 R172, desc[UR36][R88.64] ;  /* 0x0000002458ac3981 */ /* 0x000ea2000c1e1520 */
[----:B------:R-:W-:Y:S01]  /*5d40*/  IMAD.WIDE.U32 R8, R153, R14, R6 ;  /* 0x0000000e99087225 */ /* 0x000fe200078e0006 */
[----:B------:R-:W-:Y:S01]  /*5d50*/  SHF.L.U64.HI R95, R4, 0x8, R5 ;  /* 0x00000008045f7819 */ /* 0x000fe20000010205 */
[----:B------:R-:W-:Y:S01]  /*5d60*/  BSSY B1, `(.L_x_154) ;  /* 0x0000011000017945 */ /* 0x000fe20003800000 */
[----:B------:R-:W-:Y:S01]  /*5d70*/  ISETP.GT.AND P2, PT, R0, 0x1, P0 ;  /* 0x000000010000780c */ /* 0x000fe20000744270 */
[----:B------:R-:W-:-:S02]  /*5d80*/  IMAD.IADD R9, R97, 0x1, R9 ;  /* 0x0000000161097824 */ /* 0x000fc400078e0209 */
[----:B------:R-:W-:Y:S02]  /*5d90*/  IMAD.SHL.U32 R93, R4, 0x100, RZ ;  /* 0x00000100045d7824 */ /* 0x000fe400078e00ff */
[----:B--2---:R-:W-:-:S04]  /*5da0*/  IMAD.U32 R90, R172, 0x10000, RZ ;  /* 0x00010000ac5a7824 */ /* 0x004fc800078e00ff */
[----:B------:R-:W-:Y:S01]  /*5db0*/  FMUL R15, R90, R155 ;  /* 0x0000009b5a0f7220 */ /* 0x000fe20000400000 */
[----:B------:R-:W-:Y:S01]  /*5dc0*/  IMAD.WIDE.U32 R90, R23, R12, R8 ;  /* 0x0000000c175a7225 */ /* 0x000fe200078e0008 */
[----:B------:R-:W-:-:S03]  /*5dd0*/  IADD3 R8, P1, R93, R158, RZ ;  /* 0x0000009e5d087210 */ /* 0x000fc60007f3e0ff */
[----:B------:R-:W-:Y:S01]  /*5de0*/  FFMA R15, R24, R154, R15 ;  /* 0x0000009a180f7223 */ /* 0x000fe2000000000f */
[----:B------:R-:W-:Y:S01]  /*5df0*/  IADD3 R5, R13, R91, RZ ;  /* 0x0000005b0d057210 */ /* 0x000fe20007ffe0ff */
[----:B------:R-:W-:Y:S01]  /*5e00*/  IMAD.X R9, R95, 0x1, R159, P1 ;  /* 0x000000015f097824 */ /* 0x000fe200008e069f */
[C---:B------:R-:W-:Y:S02]  /*5e10*/  LEA R4, P4, R90.reuse, R10, 0x1 ;  /* 0x0000000a5a047211 */ /* 0x040fe400078808ff */
[----:B------:R-:W-:Y:S02]  /*5e20*/  F2FP.BF16.F32.PACK_AB R15, RZ, R15 ;  /* 0x0000000fff0f723e */ /* 0x000fe400000010ff */
[----:B------:R-:W-:-:S03]  /*5e30*/  LEA.HI.X R5, R90, R11, R5, 0x1, P4 ;  /* 0x0000000b5a057211 */ /* 0x000fc600020f0c05 */
[----:B------:R0:W-:Y:S01]  /*5e40*/  @P3 STG.E.U16 desc[UR36][R8.64], R15 ;  /* 0x0000000f08003986 */ /* 0x0001e2000c101524 */
[----:B------:R-:W-:Y:S05]  /*5e50*/  @!P2 BRA `(.L_x_155) ;  /* 0x000000000004a947 */ /* 0x000fea0003800000 */
[----:B------:R1:W5:Y:S02]  /*5e60*/  LDG.E.LTC128B.U16 R172, desc[UR36][R4.64+0x2] ;  /* 0x0000022404ac7981 */ /* 0x000364000c1e1520 */
.L_x_155:
[----:B------:R-:W-:Y:S05]  /*5e70*/  BSYNC B1 ;  /* 0x0000000000017941 */ /* 0x000fea0003800000 */
.L_x_154:
[----:B-----5:R-:W-:Y:S01]  /*5e80*/  IMAD.U32 R24, R172, 0x10000, RZ ;  /* 0x00010000ac187824 */ /* 0x020fe200078e00ff */
[----:B------:R-:W-:Y:S01]  /*5e90*/  ISETP.GT.AND P1, PT, R3, 0x88, PT ;  /* 0x000000880300780c */ /* 0x000fe20003f24270 */
[----:B0-----:R-:W-:Y:S01]  /*5ea0*/  IMAD.WIDE.U32 R14, R153, R14, R162 ;  /* 0x0000000e990e7225 */ /* 0x001fe200078e00a2 */
[----:B------:R-:W-:Y:S03]  /*5eb0*/  BSSY B1, `(.L_x_156) ;  /* 0x000000e000017945 */ /* 0x000fe60003800000 */
[----:B------:R-:W-:Y:S01]  /*5ec0*/  FMUL R24, R24, R155 ;  /* 0x0000009b18187220 */ /* 0x000fe20000400000 */
[----:B------:R-:W-:Y:S01]  /*5ed0*/  ISETP.GT.AND P3, PT, R0, RZ, P1 ;  /* 0x000000ff0000720c */ /* 0x000fe20000f64270 */
[----:B------:R-:W-:Y:S01]  /*5ee0*/  IMAD.IADD R97, R97, 0x1, R15 ;  /* 0x0000000161617824 */ /* 0x000fe200078e020f */
[----:B------:R-:W-:Y:S01]  /*5ef0*/  IADD3 R21, P5, R20, R14, RZ ;  /* 0x0000000e14157210 */ /* 0x000fe20007fbe0ff */
[----:B------:R-:W-:Y:S01]  /*5f00*/  FFMA R24, R25, R154, R24 ;  /* 0x0000009a19187223 */ /* 0x000fe20000000018 */
[----:B------:R-:W-:-:S03]  /*5f10*/  IADD3 R20, P4, R6, R14, RZ ;  /* 0x0000000e06147210 */ /* 0x000fc60007f9e0ff */
[----:B------:R-:W-:Y:S01]  /*5f20*/  IMAD.X R156, R97, 0x1, R157, P5 ;  /* 0x00000001619c7824 */ /* 0x000fe200028e069d */
[----:B------:R-:W-:Y:S02]  /*5f30*/  F2FP.BF16.F32.PACK_AB R24, RZ, R24 ;  /* 0x00000018ff18723e */ /* 0x000fe400000010ff */
[----:B------:R-:W-:-:S03]  /*5f40*/  LEA R14, P5, R21, R10, 0x1 ;  /* 0x0000000a150e7211 */ /* 0x000fc600078a08ff */
[----:B------:R0:W-:Y:S01]  /*5f50*/  @P2 STG.E.U16 desc[UR36][R8.64+0x2], R24 ;  /* 0x0000021808002986 */ /* 0x0001e2000c101524 */
[----:B------:R-:W-:Y:S01]  /*5f60*/  LEA.HI.X R15, R21, R11, R156, 0x1, P5 ;  /* 0x0000000b150f7211 */ /* 0x000fe200028f0c9c */
[----:B------:R-:W-:Y:S08]  /*5f70*/  @!P3 BRA `(.L_x_157) ;  /* 0x000000000004b947 */ /* 0x000ff00003800000 */
[----:B------:R2:W5:Y:S02]  /*5f80*/  LDG.E.LTC128B.U16 R172, desc[UR36][R14.64] ;  /* 0x000000240eac7981 */ /* 0x000564000c1e1520 */
.L_x_157:
[----:B------:R-:W-:Y:S05]  /*5f90*/  BSYNC B1 ;  /* 0x0000000000017941 */ /* 0x000fea0003800000 */
.L_x_156:
[----:B-----5:R-:W-:Y:S01]  /*5fa0*/  IMAD.U32 R6, R172, 0x10000, RZ ;  /* 0x00010000ac067824 */ /* 0x020fe200078e00ff */
[----:B------:R-:W-:Y:S01]  /*5fb0*/  ISETP.GT.AND P2, PT, R0, 0x1, P1 ;  /* 0x000000010000780c */ /* 0x000fe20000f44270 */
[----:B------:R-:W-:Y:S01]  /*5fc0*/  IMAD.X R21, R7, 0x1, R97, P4 ;  /* 0x0000000107157824 */ /* 0x000fe200020e0661 */
[----:B------:R-:W-:Y:S01]  /*5fd0*/  BSSY B1, `(.L_x_158) ;  /* 0x000000d000017945 */ /* 0x000fe20003800000 */
[----:B------:R-:W-:Y:S01]  /*5fe0*/  FMUL R3, R6, R155 ;  /* 0x0000009b06037220 */ /* 0x000fe20000400000 */
[----:B------:R-:W-:Y:S01]  /*5ff0*/  IADD3 R6, P4, R8, R165, RZ ;  /* 0x000000a508067210 */ /* 0x000fe20007f9e0ff */
[----:B--2---:R-:W-:-:S04]  /*6000*/  IMAD.WIDE.U32 R14, R23, R12, R20 ;  /* 0x0000000c170e7225 */ /* 0x004fc800078e0014 */
[----:B------:R-:W-:Y:S01]  /*6010*/  FFMA R3, R26, R154, R3 ;  /* 0x0000009a1a037223 */ /* 0x000fe20000000003 */
[----:B------:R-:W-:Y:S01]  /*6020*/  IMAD.X R7, R9, 0x1, R167, P4 ;  /* 0x0000000109077824 */ /* 0x000fe200020e06a7 */
[----:B------:R-:W-:Y:S01]  /*6030*/  LEA R10, P5, R14, R10, 0x1 ;  /* 0x0000000a0e0a7211 */ /* 0x000fe200078a08ff */
[----:B------:R-:W-:Y:S02]  /*6040*/  IMAD.IADD R13, R13, 0x1, R15 ;  /* 0x000000010d0d7824 */ /* 0x000fe400078e020f */
[----:B------:R-:W-:-:S03]  /*6050*/  F2FP.BF16.F32.PACK_AB R3, RZ, R3 ;  /* 0x00000003ff03723e */ /* 0x000fc600000010ff */
[----:B------:R-:W-:Y:S02]  /*6060*/  LEA.HI.X R11, R14, R11, R13, 0x1, P5 ;  /* 0x0000000b0e0b7211 */ /* 0x000fe400028f0c0d */
[----:B------:R2:W-:Y:S01]  /*6070*/  @P3 STG.E.U16 desc[UR36][R6.64], R3 ;  /* 0x0000000306003986 */ /* 0x0005e2000c101524 */
[----:B------:R-:W-:Y:S05]  /*6080*/  @!P2 BRA `(.L_x_159) ;  /* 0x000000000004a947 */ /* 0x000fea0003800000 */
[----:B------:R0:W5:Y:S02]  /*6090*/  LDG.E.LTC128B.U16 R172, desc[UR36][R10.64+0x2] ;  /* 0x000002240aac7981 */ /* 0x000164000c1e1520 */
.L_x_159:
[----:B------:R-:W-:Y:S05]  /*60a0*/  BSYNC B1 ;  /* 0x0000000000017941 */ /* 0x000fea0003800000 */
.L_x_158:
[----:B-----5:R-:W-:Y:S01]  /*60b0*/  IMAD.U32 R12, R172, 0x10000, RZ ;  /* 0x00010000ac0c7824 */ /* 0x020fe200078e00ff */
[----:B------:R-:W-:Y:S01]  /*60c0*/  ISETP.GT.AND P3, PT, R0, 0x8, P0 ;  /* 0x000000080000780c */ /* 0x000fe20000764270 */
[----:B------:R-:W-:Y:S02]  /*60d0*/  BSSY B1, `(.L_x_160) ;  /* 0x0000007000017945 */ /* 0x000fe40003800000 */
[----:B------:R-:W-:-:S04]  /*60e0*/  FMUL R12, R12, R155 ;  /* 0x0000009b0c0c7220 */ /* 0x000fc80000400000 */
[----:B------:R-:W-:-:S05]  /*60f0*/  FFMA R12, R27, R154, R12 ;  /* 0x0000009a1b0c7223 */ /* 0x000fca000000000c */
[----:B------:R-:W-:-:S05]  /*6100*/  F2FP.BF16.F32.PACK_AB R12, RZ, R12 ;  /* 0x0000000cff0c723e */ /* 0x000fca00000010ff */
[----:B------:R0:W-:Y:S01]  /*6110*/  @P2 STG.E.U16 desc[UR36][R6.64+0x2], R12 ;  /* 0x0000020c06002986 */ /* 0x0001e2000c101524 */
[----:B------:R-:W-:Y:S05]  /*6120*/  @!P3 BRA `(.L_x_161) ;  /* 0x000000000004b947 */ /* 0x000fea0003800000 */
[----:B------:R0:W5:Y:S02]  /*6130*/  LDG.E.LTC128B.U16 R172, desc[UR36][R4.64+0x10] ;  /* 0x0000102404ac7981 */ /* 0x000164000c1e1520 */
.L_x_161:
[----:B------:R-:W-:Y:S05]  /*6140*/  BSYNC B1 ;  /* 0x0000000000017941 */ /* 0x000fea0003800000 */
.L_x_160:
[----:B0-2--5:R-:W-:Y:S01]  /*6150*/  SHF.L.U32 R6, R172, 0x10, RZ ;  /* 0x00000010ac067819 */ /* 0x025fe200000006ff */
[----:B------:R-:W-:Y:S01]  /*6160*/  IMAD.MOV.U32 R7, RZ, RZ, R9 ;  /* 0x000000ffff077224 */ /* 0x000fe200078e0009 */
[----:B------:R-:W-:Y:S01]  /*6170*/  ISETP.GT.AND P2, PT, R0, 0x9, P0 ;  /* 0x000000090000780c */ /* 0x000fe20000744270 */
[----:B------:R-:W-:Y:S02]  /*6180*/  BSSY B1, `(.L_x_162) ;  /* 0x0000008000017945 */ /* 0x000fe40003800000 */
[----:B------:R-:W-:Y:S01]  /*6190*/  FMUL R3, R6, R155 ;  /* 0x0000009b06037220 */ /* 0x000fe20000400000 */
[----:B------:R-:W-:-:S03]  /*61a0*/  IMAD.MOV.U32 R6, RZ, RZ, R8 ;  /* 0x000000ffff067224 */ /* 0x000fc600078e0008 */
[----:B------:R-:W-:-:S05]  /*61b0*/  FFMA R3, R28, R154, R3 ;  /* 0x0000009a1c037223 */ /* 0x000fca0000000003 */
[----:B------:R-:W-:-:S05]  /*61c0*/  F2FP.BF16.F32.PACK_AB R3, RZ, R3 ;  /* 0x00000003ff03723e */ /* 0x000fca00000010ff */
[----:B------:R0:W-:Y:S01]  /*61d0*/  @P3 STG.E.U16 desc[UR36][R6.64+0x10], R3 ;  /* 0x0000100306003986 */ /* 0x0001e2000c101524 */
[----:B------:R-:W-:Y:S05]  /*61e0*/  @!P2 BRA `(.L_x_163) ;  /* 0x000000000004a947 */ /* 0x000fea0003800000 */
[----:B------:R2:W5:Y:S02]  /*61f0*/  LDG.E.LTC128B.U16 R172, desc[UR36][R4.64+0x12] ;  /* 0x0000122404ac7981 */ /* 0x000564000c1e1520 */
.L_x_163:
[----:B------:R-:W-:Y:S05]  /*6200*/  BSYNC B1 ;  /* 0x0000000000017941 */ /* 0x000fea0003800000 */
.L_x_162:
        /* <DEDUP_REMOVED lines=9> */
.L_x_165:
[----:B------:R-:W-:Y:S05]  /*62a0*/  BSYNC B1 ;  /* 0x0000000000017941 */ /* 0x000fea0003800000 */
.L_x_164:
[----:B0----5:R-:W-:Y:S01]  /*62b0*/  IMAD.U32 R12, R172, 0x10000, RZ ;  /* 0x00010000ac0c7824 */ /* 0x021fe200078e00ff */
[----:B------:R-:W-:Y:S01]  /*62c0*/  IADD3 R8, P3, R165, R8, RZ ;  /* 0x00000008a5087210 */ /* 0x000fe20007f7e0ff */
[----:B------:R-:W-:Y:S01]  /*62d0*/  BSSY B1, `(.L_x_166) ;  /* 0x0000009000017945 */ /* 0x000fe20003800000 */
[----:B------:R-:W-:Y:S01]  /*62e0*/  ISETP.GT.AND P2, PT, R0, 0x9, P1 ;  /* 0x000000090000780c */ /* 0x000fe20000f44270 */
[----:B------:R-:W-:Y:S02]  /*62f0*/  FMUL R3, R12, R155 ;  /* 0x0000009b0c037220 */ /* 0x000fe40000400000 */
[----:B------:R-:W-:Y:S02]  /*6300*/  IMAD.X R9, R167, 0x1, R9, P3 ;  /* 0x00000001a7097824 */ /* 0x000fe400018e0609 */
[----:B------:R-:W-:-:S05]  /*6310*/  FFMA R3, R30, R154, R3 ;  /* 0x0000009a1e037223 */ /* 0x000fca0000000003 */
[----:B------:R-:W-:-:S05]  /*6320*/  F2FP.BF16.F32.PACK_AB R3, RZ, R3 ;  /* 0x00000003ff03723e */ /* 0x000fca00000010ff */
[----:B------:R0:W-:Y:S01]  /*6330*/  @P4 STG.E.U16 desc[UR36][R8.64+0x10], R3 ;  /* 0x0000100308004986 */ /* 0x0001e2000c101524 */
[----:B------:R-:W-:Y:S05]  /*6340*/  @!P2 BRA `(.L_x_167) ;  /* 0x000000000004a947 */ /* 0x000fea0003800000 */
[----:B------:R0:W5:Y:S02]  /*6350*/  LDG.E.LTC128B.U16 R172, desc[UR36][R10.64+0x12] ;  /* 0x000012240aac7981 */ /* 0x000164000c1e1520 */
.L_x_167:
[----:B------:R-:W-:Y:S05]  /*6360*/  BSYNC B1 ;  /* 0x0000000000017941 */ /* 0x000fea0003800000 */
.L_x_166:
[----:B0----5:R-:W-:Y:S01]  /*6370*/  IMAD.U32 R8, R172, 0x10000, RZ ;  /* 0x00010000ac087824 */ /* 0x021fe200078e00ff */
[----:B------:R-:W-:Y:S01]  /*6380*/  ISETP.GT.AND P3, PT, R0, 0x10, P0 ;  /* 0x000000100000780c */ /* 0x000fe20000764270 */
[----:B------:R-:W-:Y:S02]  /*6390*/  BSSY B1, `(.L_x_168) ;  /* 0x0000009000017945 */ /* 0x000fe40003800000 */
[----:B------:R-:W-:-:S04]  /*63a0*/  FMUL R8, R8, R155 ;  /* 0x0000009b08087220 */ /* 0x000fc80000400000 */
[----:B------:R-:W-:Y:S01]  /*63b0*/  FFMA R31, R31, R154, R8 ;  /* 0x0000009a1f1f7223 */ /* 0x000fe20000000008 */
[----:B------:R-:W-:-:S04]  /*63c0*/  IADD3 R8, P4, P5, R165, R158, R93 ;  /* 0x0000009ea5087210 */ /* 0x000fc80007d9e05d */
[----:B------:R-:W-:Y:S02]  /*63d0*/  F2FP.BF16.F32.PACK_AB R31, RZ, R31 ;  /* 0x0000001fff1f723e */ /* 0x000fe400000010ff */
[----:B------:R-:W-:-:S05]  /*63e0*/  IADD3.X R9, R167, R159, R95, P4, P5 ;  /* 0x0000009fa7097210 */ /* 0x000fca00027ea45f */
[----:B------:R0:W-:Y:S01]  /*63f0*/  @P2 STG.E.U16 desc[UR36][R8.64+0x12], R31 ;  /* 0x0000121f08002986 */ /* 0x0001e2000c101524 */
[----:B------:R-:W-:Y:S05]  /*6400*/  @!P3 BRA `(.L_x_169) ;  /* 0x000000000004b947 */ /* 0x000fea0003800000 */
[----:B------:R0:W5:Y:S02]  /*6410*/  LDG.E.LTC128B.U16 R172, desc[UR36][R4.64+0x20] ;  /* 0x0000202404ac7981 */ /* 0x000164000c1e1520 */
.L_x_169:
[----:B------:R-:W-:Y:S05]  /*6420*/  BSYNC B1 ;  /* 0x0000000000017941 */ /* 0x000fea0003800000 */
.L_x_168:
        /* <DEDUP_REMOVED lines=9> */
.L_x_171:
[----:B------:R-:W-:Y:S05]  /*64c0*/  BSYNC B1 ;  /* 0x0000000000017941 */ /* 0x000fea0003800000 */
.L_x_170:
        /* <DEDUP_REMOVED lines=9> */
.L_x_173:
[----:B------:R-:W-:Y:S05]  /*6560*/  BSYNC B1 ;  /* 0x0000000000017941 */ /* 0x000fea0003800000 */
.L_x_172:
[----:B0----5:R-:W-:Y:S01]  /*6570*/  IMAD.U32 R12, R172, 0x10000, RZ ;  /* 0x00010000ac0c7824 */ /* 0x021fe200078e00ff */
        /* <DEDUP_REMOVED lines=8> */
.L_x_175:
[----:B------:R-:W-:Y:S05]  /*6600*/  BSYNC B1 ;  /* 0x0000000000017941 */ /* 0x000fea0003800000 */
.L_x_174:
[----:B-----5:R-:W-:Y:S01]  /*6610*/  SHF.L.U32 R12, R172, 0x10, RZ ;  /* 0x00000010ac0c7819 */ /* 0x020fe200000006ff */
[----:B------:R-:W-:Y:S01]  /*6620*/  BSSY B1, `(.L_x_176) ;  /* 0x0000008000017945 */ /* 0x000fe20003800000 */
[----:B------:R-:W-:-:S03]  /*6630*/  ISETP.GT.AND P3, PT, R0, 0x18, P0 ;  /* 0x000000180000780c */ /* 0x000fc60000764270 */
[----:B------:R-:W-:-:S04]  /*6640*/  FMUL R12, R12, R155 ;  /* 0x0000009b0c0c7220 */ /* 0x000fc80000400000 */
[----:B------:R-:W-:-:S05]  /*6650*/  FFMA R12, R35, R154, R12 ;  /* 0x0000009a230c7223 */ /* 0x000fca000000000c */
[----:B------:R-:W-:-:S05]  /*6660*/  F2FP.BF16.F32.PACK_AB R12, RZ, R12 ;  /* 0x0000000cff0c723e */ /* 0x000fca00000010ff */
[----:B------:R0:W-:Y:S01]  /*6670*/  @P2 STG.E.U16 desc[UR36][R8.64+0x22], R12 ;  /* 0x0000220c08002986 */ /* 0x0001e2000c101524 */
[----:B------:R-:W-:Y:S05]  /*6680*/  @!P3 BRA `(.L_x_177) ;  /* 0x000000000004b947 */ /* 0x000fea0003800000 */
[----:B------:R0:W5:Y:S02]  /*6690*/  LDG.E.LTC128B.U16 R172, desc[UR36][R4.64+0x30] ;  /* 0x0000302404ac7981 */ /* 0x000164000c1e1520 */
.L_x_177:
[----:B------:R-:W-:Y:S05]  /*66a0*/  BSYNC B1 ;  /* 0x0000000000017941 */ /* 0x000fea0003800000 */
.L_x_176:
        /* <DEDUP_REMOVED lines=9> */
.L_x_179:
[----:B------:R-:W-:Y:S05]  /*6740*/  BSYNC B1 ;  /* 0x0000000000017941 */ /* 0x000fea0003800000 */
.L_x_178:
        /* <DEDUP_REMOVED lines=9> */
.L_x_181:
[----:B------:R-:W-:Y:S05]  /*67e0*/  BSYNC B1 ;  /* 0x0000000000017941 */ /* 0x000fea0003800000 */
.L_x_180:
        /* <DEDUP_REMOVED lines=9> */
.L_x_183:
[----:B------:R-:W-:Y:S05]  /*6880*/  BSYNC B1 ;  /* 0x0000000000017941 */ /* 0x000fea0003800000 */
.L_x_182:
        /* <DEDUP_REMOVED lines=9> */
.L_x_185:
[----:B------:R-:W-:Y:S05]  /*6920*/  BSYNC B1 ;  /* 0x0000000000017941 */ /* 0x000fea0003800000 */
.L_x_184:
        /* <DEDUP_REMOVED lines=9> */
.L_x_187:
[----:B------:R-:W-:Y:S05]  /*69c0*/  BSYNC B1 ;  /* 0x0000000000017941 */ /* 0x000fea0003800000 */
.L_x_186:
        /* <DEDUP_REMOVED lines=9> */
.L_x_189:
[----:B------:R-:W-:Y:S05]  /*6a60*/  BSYNC B1 ;  /* 0x0000000000017941 */ /* 0x000fea0003800000 */
.L_x_188:
        /* <DEDUP_REMOVED lines=9> */
.L_x_191:
[----:B------:R-:W-:Y:S05]  /*6b00*/  BSYNC B1 ;  /* 0x0000000000017941 */ /* 0x000fea0003800000 */
.L_x_190:
        /* <DEDUP_REMOVED lines=9> */
.L_x_193:
[----:B------:R-:W-:Y:S05]  /*6ba0*/  BSYNC B1 ;  /* 0x0000000000017941 */ /* 0x000fea0003800000 */
.L_x_192:
        /* <DEDUP_REMOVED lines=9> */
.L_x_195:
[----:B------:R-:W-:Y:S05]  /*6c40*/  BSYNC B1 ;  /* 0x0000000000017941 */ /* 0x000fea0003800000 */
.L_x_194:
        /* <DEDUP_REMOVED lines=9> */
.L_x_197:
[----:B------:R-:W-:Y:S05]  /*6ce0*/  BSYNC B1 ;  /* 0x0000000000017941 */ /* 0x000fea0003800000 */
.L_x_196:
        /* <DEDUP_REMOVED lines=9> */
.L_x_199:
[----:B------:R-:W-:Y:S05]  /*6d80*/  BSYNC B1 ;  /* 0x0000000000017941 */ /* 0x000fea0003800000 */
.L_x_198:
        /* <DEDUP_REMOVED lines=9> */
.L_x_201:
[----:B------:R-:W-:Y:S05]  /*6e20*/  BSYNC B1 ;  /* 0x0000000000017941 */ /* 0x000fea0003800000 */
.L_x_200:
        /* <DEDUP_REMOVED lines=9> */
.L_x_203:
[----:B------:R-:W-:Y:S05]  /*6ec0*/  BSYNC B1 ;  /* 0x0000000000017941 */ /* 0x000fea0003800000 */
.L_x_202:
        /* <DEDUP_REMOVED lines=9> */
.L_x_205:
[----:B------:R-:W-:Y:S05]  /*6f60*/  BSYNC B1 ;  /* 0x0000000000017941 */ /* 0x000fea0003800000 */
.L_x_204:
        /* <DEDUP_REMOVED lines=9> */
.L_x_207:
[----:B------:R-:W-:Y:S05]  /*7000*/  BSYNC B1 ;  /* 0x0000000000017941 */ /* 0x000fea0003800000 */
.L_x_206:
        /* <DEDUP_REMOVED lines=9> */
.L_x_209:
[----:B------:R-:W-:Y:S05]  /*70a0*/  BSYNC B1 ;  /* 0x0000000000017941 */ /* 0x000fea0003800000 */
.L_x_208:
        /* <DEDUP_REMOVED lines=9> */
.L_x_211:
[----:B------:R-:W-:Y:S05]  /*7140*/  BSYNC B1 ;  /* 0x0000000000017941 */ /* 0x000fea0003800000 */
.L_x_210:
        /* <DEDUP_REMOVED lines=9> */
.L_x_213:
[----:B------:R-:W-:Y:S05]  /*71e0*/  BSYNC B1 ;  /* 0x0000000000017941 */ /* 0x000fea0003800000 */
.L_x_212:
        /* <DEDUP_REMOVED lines=9> */
.L_x_215:
[----:B------:R-:W-:Y:S05]  /*7280*/  BSYNC B1 ;  /* 0x0000000000017941 */ /* 0x000fea0003800000 */
.L_x_214:
        /* <DEDUP_REMOVED lines=9> */
.L_x_217:
[----:B------:R-:W-:Y:S05]  /*7320*/  BSYNC B1 ;  /* 0x0000000000017941 */ /* 0x000fea0003800000 */
.L_x_216:
        /* <DEDUP_REMOVED lines=9> */
.L_x_219:
[----:B------:R-:W-:Y:S05]  /*73c0*/  BSYNC B1 ;  /* 0x0000000000017941 */ /* 0x000fea0003800000 */
.L_x_218:
        /* <DEDUP_REMOVED lines=9> */
.L_x_221:
[----:B------:R-:W-:Y:S05]  /*7460*/  BSYNC B1 ;  /* 0x0000000000017941 */ /* 0x000fea0003800000 */
.L_x_220:
        /* <DEDUP_REMOVED lines=9> */
.L_x_223:
[----:B------:R-:W-:Y:S05]  /*7500*/  BSYNC B1 ;  /* 0x0000000000017941 */ /* 0x000fea0003800000 */
.L_x_222:
        /* <DEDUP_REMOVED lines=9> */
.L_x_225:
[----:B------:R-:W-:Y:S05]  /*75a0*/  BSYNC B1 ;  /* 0x0000000000017941 */ /* 0x000fea0003800000 */
.L_x_224:
        /* <DEDUP_REMOVED lines=9> */
.L_x_227:
[----:B------:R-:W-:Y:S05]  /*7640*/  BSYNC B1 ;  /* 0x0000000000017941 */ /* 0x000fea0003800000 */
.L_x_226:
        /* <DEDUP_REMOVED lines=9> */
.L_x_229:
[----:B------:R-:W-:Y:S05]  /*76e0*/  BSYNC B1 ;  /* 0x0000000000017941 */ /* 0x000fea0003800000 */
.L_x_228:
        /* <DEDUP_REMOVED lines=9> */
.L_x_231:
[----:B------:R-:W-:Y:S05]  /*7780*/  BSYNC B1 ;  /* 0x0000000000017941 */ /* 0x000fea0003800000 */
.L_x_230:
        /* <DEDUP_REMOVED lines=9> */
.L_x_233:
[----:B------:R-:W-:Y:S05]  /*7820*/  BSYNC B1 ;  /* 0x0000000000017941 */ /* 0x000fea0003800000 */
.L_x_232:
        /* <DEDUP_REMOVED lines=9> */
.L_x_235:
[----:B------:R-:W-:Y:S05]  /*78c0*/  BSYNC B1 ;  /* 0x0000000000017941 */ /* 0x000fea0003800000 */
.L_x_234:
        /* <DEDUP_REMOVED lines=9> */
.L_x_237:
[----:B------:R-:W-:Y:S05]  /*7960*/  BSYNC B1 ;  /* 0x0000000000017941 */ /* 0x000fea0003800000 */
.L_x_236:
        /* <DEDUP_REMOVED lines=9> */
.L_x_239:
[----:B------:R-:W-:Y:S05]  /*7a00*/  BSYNC B1 ;  /* 0x0000000000017941 */ /* 0x000fea0003800000 */
.L_x_238:
        /* <DEDUP_REMOVED lines=9> */
.L_x_241:
[----:B------:R-:W-:Y:S05]  /*7aa0*/  BSYNC B1 ;  /* 0x0000000000017941 */ /* 0x000fea0003800000 */
.L_x_240:
        /* <DEDUP_REMOVED lines=9> */
.L_x_243:
[----:B------:R-:W-:Y:S05]  /*7b40*/  BSYNC B1 ;  /* 0x0000000000017941 */ /* 0x000fea0003800000 */
.L_x_242:
        /* <DEDUP_REMOVED lines=9> */
.L_x_245:
[----:B------:R-:W-:Y:S05]  /*7be0*/  BSYNC B1 ;  /* 0x0000000000017941 */ /* 0x000fea0003800000 */
.L_x_244:
        /* <DEDUP_REMOVED lines=9> */
.L_x_247:
[----:B------:R-:W-:Y:S05]  /*7c80*/  BSYNC B1 ;  /* 0x0000000000017941 */ /* 0x000fea0003800000 */
.L_x_246:
        /* <DEDUP_REMOVED lines=9> */
.L_x_249:
[----:B------:R-:W-:Y:S05]  /*7d20*/  BSYNC B1 ;  /* 0x0000000000017941 */ /* 0x000fea0003800000 */
.L_x_248:
        /* <DEDUP_REMOVED lines=9> */
.L_x_251:
[----:B------:R-:W-:Y:S05]  /*7dc0*/  BSYNC B1 ;  /* 0x0000000000017941 */ /* 0x000fea0003800000 */
.L_x_250:
        /* <DEDUP_REMOVED lines=9> */
.L_x_253:
[----:B------:R-:W-:Y:S05]  /*7e60*/  BSYNC B1 ;  /* 0x0000000000017941 */ /* 0x000fea0003800000 */
.L_x_252:
        /* <DEDUP_REMOVED lines=9> */
.L_x_255:
[----:B------:R-:W-:Y:S05]  /*7f00*/  BSYNC B1 ;  /* 0x0000000000017941 */ /* 0x000fea0003800000 */
.L_x_254:
        /* <DEDUP_REMOVED lines=9> */
.L_x_257:
[----:B------:R-:W-:Y:S05]  /*7fa0*/  BSYNC B1 ;  /* 0x0000000000017941 */ /* 0x000fea0003800000 */
.L_x_256:
        /* <DEDUP_REMOVED lines=9> */
.L_x_259:
[----:B------:R-:W-:Y:S05]  /*8040*/  BSYNC B1 ;  /* 0x0000000000017941 */ /* 0x000fea0003800000 */
.L_x_258:
        /* <DEDUP_REMOVED lines=9> */
.L_x_261:
[----:B------:R-:W-:Y:S05]  /*80e0*/  BSYNC B1 ;  /* 0x0000000000017941 */ /* 0x000fea0003800000 */
.L_x_260:
        /* <DEDUP_REMOVED lines=9> */
.L_x_263:
[----:B------:R-:W-:Y:S05]  /*8180*/  BSYNC B1 ;  /* 0x0000000000017941 */ /* 0x000fea0003800000 */
.L_x_262:
        /* <DEDUP_REMOVED lines=9> */
.L_x_265:
[----:B------:R-:W-:Y:S05]  /*8220*/  BSYNC B1 ;  /* 0x0000000000017941 */ /* 0x000fea0003800000 */
.L_x_264:
        /* <DEDUP_REMOVED lines=9> */
.L_x_267:
[----:B------:R-:W-:Y:S05]  /*82c0*/  BSYNC B1 ;  /* 0x0000000000017941 */ /* 0x000fea0003800000 */
.L_x_266:
        /* <DEDUP_REMOVED lines=9> */
.L_x_269:
[----:B------:R-:W-:Y:S05]  /*8360*/  BSYNC B1 ;  /* 0x0000000000017941 */ /* 0x000fea0003800000 */
.L_x_268:
        /* <DEDUP_REMOVED lines=9> */
.L_x_271:
[----:B------:R-:W-:Y:S05]  /*8400*/  BSYNC B1 ;  /* 0x0000000000017941 */ /* 0x000fea0003800000 */
.L_x_270:
        /* <DEDUP_REMOVED lines=9> */
.L_x_273:
[----:B------:R-:W-:Y:S05]  /*84a0*/  BSYNC B1 ;  /* 0x0000000000017941 */ /* 0x000fea0003800000 */
.L_x_272:
        /* <DEDUP_REMOVED lines=9> */
.L_x_275:
[----:B------:R-:W-:Y:S05]  /*8540*/  BSYNC B1 ;  /* 0x0000000000017941 */ /* 0x000fea0003800000 */
.L_x_274:
[----:B012--5:R-:W-:Y:S01]  /*8550*/  SHF.L.U32 R4, R172, 0x10, RZ ;  /* 0x00000010ac047819 */ /* 0x027fe200000006ff */
        /* <DEDUP_REMOVED lines=8> */
.L_x_277:
[----:B------:R-:W-:Y:S05]  /*85e0*/  BSYNC B1 ;  /* 0x0000000000017941 */ /* 0x000fea0003800000 */
.L_x_276:
[----:B0----5:R-:W-:Y:S01]  /*85f0*/  IMAD.U32 R4, R172, 0x10000, RZ ;  /* 0x00010000ac047824 */ /* 0x021fe200078e00ff */
[----:B------:R-:W-:Y:S01]  /*8600*/  ISETP.GT.AND P1, PT, R0, 0x79, P1 ;  /* 0x000000790000780c */ /* 0x000fe20000f24270 */
[----:B------:R-:W-:Y:S01]  /*8610*/  @P2 IMAD.MOV.U32 R5, RZ, RZ, R9 ;  /* 0x000000ffff052224 */ /* 0x000fe200078e0009 */
[----:B------:R-:W-:Y:S01]  /*8620*/  BSSY B1, `(.L_x_278) ;  /* 0x0000008000017945 */ /* 0x000fe20003800000 */
[----:B------:R-:W-:Y:S01]  /*8630*/  FMUL R3, R4, R155 ;  /* 0x0000009b04037220 */ /* 0x000fe20000400000 */
[----:B------:R-:W-:-:S03]  /*8640*/  @P2 IMAD.MOV.U32 R4, RZ, RZ, R8 ;  /* 0x000000ffff042224 */ /* 0x000fc600078e0008 */
[----:B------:R-:W-:-:S05]  /*8650*/  FFMA R3, R86, R154, R3 ;  /* 0x0000009a56037223 */ /* 0x000fca0000000003 */
[----:B------:R-:W-:-:S05]  /*8660*/  F2FP.BF16.F32.PACK_AB R3, RZ, R3 ;  /* 0x00000003ff03723e */ /* 0x000fca00000010ff */
[----:B------:R0:W-:Y:S01]  /*8670*/  @P2 STG.E.U16 desc[UR36][R4.64+0xf0], R3 ;  /* 0x0000f00304002986 */ /* 0x0001e2000c101524 */
[----:B------:R-:W-:Y:S05]  /*8680*/  @!P1 BRA `(.L_x_279) ;  /* 0x0000000000049947 */ /* 0x000fea0003800000 */
[----:B------:R2:W5:Y:S02]  /*8690*/  LDG.E.LTC128B.U16 R172, desc[UR36][R10.64+0xf2] ;  /* 0x0000f2240aac7981 */ /* 0x000564000c1e1520 */
.L_x_279:
[----:B------:R-:W-:Y:S05]  /*86a0*/  BSYNC B1 ;  /* 0x0000000000017941 */ /* 0x000fea0003800000 */
.L_x_278:
[----:B------:R-:W-:Y:S05]  /*86b0*/  @!P1 BRA `(.L_x_280) ;  /* 0x00000024004c9947 */ /* 0x000fea0003800000 */
[----:B-----5:R-:W-:-:S04]  /*86c0*/  IMAD.U32 R172, R172, 0x10000, RZ ;  /* 0x00010000acac7824 */ /* 0x020fc800078e00ff */
[----:B------:R-:W-:-:S04]  /*86d0*/  FMUL R172, R172, R155 ;  /* 0x0000009bacac7220 */ /* 0x000fc80000400000 */
[----:B------:R-:W-:-:S05]  /*86e0*/  FFMA R172, R87, R154, R172 ;  /* 0x0000009a57ac7223 */ /* 0x000fca00000000ac */
[----:B------:R-:W-:-:S05]  /*86f0*/  F2FP.BF16.F32.PACK_AB R172, RZ, R172 ;  /* 0x000000acffac723e */ /* 0x000fca00000010ff */
[----:B------:R0:W-:Y:S01]  /*8700*/  STG.E.U16 desc[UR36][R8.64+0xf2], R172 ;  /* 0x0000f2ac08007986 */ /* 0x0001e2000c101524 */
[----:B------:R-:W-:Y:S05]  /*8710*/  BRA `(.L_x_280) ;  /* 0x0000002400347947 */ /* 0x000fea0003800000 */
.L_x_29:
[----:B------:R-:W-:Y:S01]  /*8720*/  ULDC.64 UR4, c[0x0][0x5c0] ;  /* 0x0001700000047ab9 */ /* 0x000fe20000000a00 */
[-C--:B------:R-:W-:Y:S01]  /*8730*/  FMUL R88, R88, R154.reuse ;  /* 0x0000009a58587220 */ /* 0x080fe20000400000 */
[----:B------:R-:W-:Y:S01]  /*8740*/  LEA R8, P0, R166, UR4, 0x1 ;  /* 0x00000004a6087c11 */ /* 0x000fe2000f8008ff */
[----:B------:R-:W-:Y:S01]  /*8750*/  IMAD.SHL.U32 R7, R4, 0x10, RZ ;  /* 0x0000001004077824 */ /* 0x000fe200078e00ff */
[----:B------:R-:W-:Y:S01]  /*8760*/  ISETP.GT.AND P2, PT, R0, 0x1, P3 ;  /* 0x000000010000780c */ /* 0x000fe20001f44270 */
[-C--:B------:R-:W-:Y:S01]  /*8770*/  FMUL R89, R89, R154.reuse ;  /* 0x0000009a59597220 */ /* 0x080fe20000400000 */
[----:B------:R-:W-:Y:S01]  /*8780*/  LEA.HI.X R9, R166, UR5, R169, 0x1, P0 ;  /* 0x00000005a6097c11 */ /* 0x000fe200080f0ca9 */
[-C--:B------:R-:W-:Y:S01]  /*8790*/  FMUL R90, R90, R154.reuse ;  /* 0x0000009a5a5a7220 */ /* 0x080fe20000400000 */
[----:B------:R-:W-:Y:S01]  /*87a0*/  ISETP.GT.AND P0, PT, R3, 0x8, PT ;  /* 0x000000080300780c */ /* 0x000fe20003f04270 */
[----:B------:R-:W-:Y:S01]  /*87b0*/  FMUL R91, R91, R154 ;  /* 0x0000009a5b5b7220 */ /* 0x000fe20000400000 */
[----:B------:R-:W-:Y:S01]  /*87c0*/  F2FP.BF16.F32.PACK_AB R88, RZ, R88 ;  /* 0x00000058ff58723e */ /* 0x000fe200000010ff */
[-C--:B------:R-:W-:Y:S01]  /*87d0*/  FMUL R92, R92, R154.reuse ;  /* 0x0000009a5c5c7220 */ /* 0x080fe20000400000 */
[----:B------:R-:W-:Y:S01]  /*87e0*/  ISETP.GT.AND P4, PT, R0, RZ, P0 ;  /* 0x000000ff0000720c */ /* 0x000fe20000784270 */
[----:B------:R-:W-:Y:S01]  /*87f0*/  FMUL R93, R93, R154 ;  /* 0x0000009a5d5d7220 */ /* 0x000fe20000400000 */
[----:B------:R-:W-:Y:S01]  /*8800*/  SHF.L.U64.HI R6, R4, 0x4, R5 ;  /* 0x0000000404067819 */ /* 0x000fe20000010205 */
[----:B------:R-:W-:Y:S01]  /*8810*/  @P1 STG.E.U16 desc[UR36][R8.64], R88 ;  /* 0x0000005808001986 */ /* 0x000fe2000c101524 */
[----:B------:R-:W-:Y:S01]  /*8820*/  IADD3 R10, P5, R7, R8, RZ ;  /* 0x00000008070a7210 */ /* 0x000fe20007fbe0ff */
[-C--:B------:R-:W-:Y:S01]  /*8830*/  FMUL R94, R94, R154.reuse ;  /* 0x0000009a5e5e7220 */ /* 0x080fe20000400000 */
[----:B------:R-:W-:Y:S01]  /*8840*/  ISETP.GT.AND P1, PT, R0, 0x1, P0 ;  /* 0x000000010000780c */ /* 0x000fe20000724270 */
[----:B------:R-:W-:Y:S01]  /*8850*/  FMUL R95, R95, R154 ;  /* 0x0000009a5f5f7220 */ /* 0x000fe20000400000 */
[----:B------:R-:W-:Y:S01]  /*8860*/  F2FP.BF16.F32.PACK_AB R89, RZ, R89 ;  /* 0x00000059ff59723e */ /* 0x000fe200000010ff */
[----:B------:R-:W-:Y:S01]  /*8870*/  IMAD.X R11, R6, 0x1, R9, P5 ;  /* 0x00000001060b7824 */ /* 0x000fe200028e0609 */
[----:B------:R-:W-:Y:S01]  /*8880*/  F2FP.BF16.F32.PACK_AB R90, RZ, R90 ;  /* 0x0000005aff5a723e */ /* 0x000fe200000010ff */
[-C--:B------:R-:W-:Y:S01]  /*8890*/  FMUL R96, R96, R154.reuse ;  /* 0x0000009a60607220 */ /* 0x080fe20000400000 */
[----:B------:R-:W-:Y:S01]  /*88a0*/  F2FP.BF16.F32.PACK_AB R91, RZ, R91 ;  /* 0x0000005bff5b723e */ /* 0x000fe200000010ff */
[----:B------:R-:W-:Y:S01]  /*88b0*/  @P2 STG.E.U16 desc[UR36][R8.64+0x2], R89 ;  /* 0x0000025908002986 */ /* 0x000fe2000c101524 */
[C---:B------:R-:W-:Y:S01]  /*88c0*/  ISETP.GT.AND P5, PT, R0.reuse, 0x9, P3 ;  /* 0x000000090000780c */ /* 0x040fe20001fa4270 */
[-C--:B------:R-:W-:Y:S01]  /*88d0*/  FMUL R97, R97, R154.reuse ;  /* 0x0000009a61617220 */ /* 0x080fe20000400000 */
[C---:B------:R-:W-:Y:S01]  /*88e0*/  ISETP.GT.AND P2, PT, R0.reuse, 0x8, P0 ;  /* 0x000000080000780c */ /* 0x040fe20000744270 */
[----:B------:R-:W-:Y:S01]  /*88f0*/  @P4 STG.E.U16 desc[UR36][R10.64], R90 ;  /* 0x0000005a0a004986 */ /* 0x000fe2000c101524 */
[----:B------:R-:W-:Y:S01]  /*8900*/  ISETP.GT.AND P4, PT, R0, 0x8, P3 ;  /* 0x000000080000780c */ /* 0x000fe20001f84270 */
[----:B------:R-:W-:Y:S01]  /*8910*/  FMUL R98, R98, R154 ;  /* 0x0000009a62627220 */ /* 0x000fe20000400000 */
[----:B------:R-:W-:Y:S01]  /*8920*/  F2FP.BF16.F32.PACK_AB R92, RZ, R92 ;  /* 0x0000005cff5c723e */ /* 0x000fe200000010ff */
[----:B------:R-:W-:Y:S01]  /*8930*/  @P1 STG.E.U16 desc[UR36][R10.64+0x2], R91 ;  /* 0x0000025b0a001986 */ /* 0x000fe2000c101524 */
[----:B------:R-:W-:Y:S01]  /*8940*/  ISETP.GT.AND P1, PT, R0, 0x9, P0 ;  /* 0x000000090000780c */ /* 0x000fe20000724270 */
[-C--:B------:R-:W-:Y:S01]  /*8950*/  FMUL R99, R99, R154.reuse ;  /* 0x0000009a63637220 */ /* 0x080fe20000400000 */
[----:B------:R-:W-:Y:S01]  /*8960*/  F2FP.BF16.F32.PACK_AB R93, RZ, R93 ;  /* 0x0000005dff5d723e */ /* 0x000fe200000010ff */
[----:B------:R-:W-:Y:S01]  /*8970*/  FMUL R100, R100, R154 ;  /* 0x0000009a64647220 */ /* 0x000fe20000400000 */
[----:B------:R-:W-:Y:S01]  /*8980*/  F2FP.BF16.F32.PACK_AB R94, RZ, R94 ;  /* 0x0000005eff5e723e */ /* 0x000fe200000010ff */
[-C--:B------:R-:W-:Y:S01]  /*8990*/  FMUL R101, R101, R154.reuse ;  /* 0x0000009a65657220 */ /* 0x080fe20000400000 */
[----:B------:R-:W-:Y:S01]  /*89a0*/  F2FP.BF16.F32.PACK_AB R95, RZ, R95 ;  /* 0x0000005fff5f723e */ /* 0x000fe200000010ff */
[----:B------:R-:W-:Y:S01]  /*89b0*/  FMUL R102, R102, R154 ;  /* 0x0000009a66667220 */ /* 0x000fe20000400000 */
[----:B------:R-:W-:Y:S01]  /*89c0*/  F2FP.BF16.F32.PACK_AB R96, RZ, R96 ;  /* 0x00000060ff60723e */ /* 0x000fe200000010ff */
[----:B------:R-:W-:Y:S01]  /*89d0*/  @P4 STG.E.U16 desc[UR36][R8.64+0x10], R92 ;  /* 0x0000105c08004986 */ /* 0x000fe2000c101524 */
[C---:B------:R-:W-:Y:S01]  /*89e0*/  ISETP.GT.AND P4, PT, R0.reuse, 0x10, P3 ;  /* 0x000000100000780c */ /* 0x040fe20001f84270 */
[-C--:B------:R-:W-:Y:S01]  /*89f0*/  FMUL R103, R103, R154.reuse ;  /* 0x0000009a67677220 */ /* 0x080fe20000400000 */
[----:B------:R-:W-:Y:S01]  /*8a00*/  F2FP.BF16.F32.PACK_AB R97, RZ, R97 ;  /* 0x00000061ff61723e */ /* 0x000fe200000010ff */
[----:B------:R-:W-:Y:S01]  /*8a10*/  @P5 STG.E.U16 desc[UR36][R8.64+0x12], R93 ;  /* 0x0000125d08005986 */ /* 0x000fe2000c101524 */
[----:B------:R-:W-:Y:S01]  /*8a20*/  ISETP.GT.AND P5, PT, R0, 0x11, P0 ;  /* 0x000000110000780c */ /* 0x000fe200007a4270 */
        /* <DEDUP_REMOVED lines=74> */
[-C--:B------:R-:W-:Y:S01]  /*8ed0*/  FMUL R125, R125, R154.reuse ;  /* 0x0000009a7d7d7220 */ /* 0x080fe20000400000 */
[----:B------:R-:W-:Y:S01]  /*8ee0*/  F2FP.BF16.F32.PACK_AB R119, RZ, R119 ;  /* 0x00000077ff77723e */ /* 0x000fe200000010ff */
[----:B------:R-:W-:Y:S01]  /*8ef0*/  FMUL R126, R126, R154 ;  /* 0x0000009a7e7e7220 */ /* 0x000fe20000400000 */
[----:B------:R-:W-:Y:S01]  /*8f00*/  F2FP.BF16.F32.PACK_AB R120, RZ, R120 ;  /* 0x00000078ff78723e */ /* 0x000fe200000010ff */
        /* <DEDUP_REMOVED lines=64> */
[----:B------:R-:W-:Y:S01]  /*9310*/  FMUL R145, R145, R154 ;  /* 0x0000009a91917220 */ /* 0x000fe20000400000 */
[----:B------:R-:W-:Y:S01]  /*9320*/  F2FP.BF16.F32.PACK_AB R139, RZ, R139 ;  /* 0x0000008bff8b723e */ /* 0x000fe200000010ff */
[----:B------:R-:W-:Y:S01]  /*9330*/  IMAD.SHL.U32 R21, R4, 0x100, RZ ;  /* 0x0000010004157824 */ /* 0x000fe200078e00ff */
[----:B------:R-:W-:Y:S01]  /*9340*/  F2FP.BF16.F32.PACK_AB R140, RZ, R140 ;  /* 0x0000008cff8c723e */ /* 0x000fe200000010ff */
[----:B------:R-:W-:Y:S01]  /*9350*/  @P1 STG.E.U16 desc[UR36][R8.64+0x90], R124 ;  /* 0x0000907c08001986 */ /* 0x000fe2000c101524 */
[----:B------:R-:W-:Y:S01]  /*9360*/  ISETP.GT.AND P1, PT, R0, 0x50, P3 ;  /* 0x000000500000780c */ /* 0x000fe20001f24270 */
[-C--:B------:R-:W-:Y:S01]  /*9370*/  FMUL R146, R146, R154.reuse ;  /* 0x0000009a92927220 */ /* 0x080fe20000400000 */
[----:B------:R-:W-:Y:S01]  /*9380*/  F2FP.BF16.F32.PACK_AB R141, RZ, R141 ;  /* 0x0000008dff8d723e */ /* 0x000fe200000010ff */
[----:B------:R-:W-:Y:S01]  /*9390*/  @P2 STG.E.U16 desc[UR36][R8.64+0x92], R125 ;  /* 0x0000927d08002986 */ /* 0x000fe2000c101524 */
[C---:B------:R-:W-:Y:S01]  /*93a0*/  ISETP.GT.AND P2, PT, R0.reuse, 0x51, P3 ;  /* 0x000000510000780c */ /* 0x040fe20001f44270 */
[----:B------:R-:W-:Y:S01]  /*93b0*/  FMUL R147, R147, R154 ;  /* 0x0000009a93937220 */ /* 0x000fe20000400000 */
        /* <DEDUP_REMOVED lines=12> */
[----:B------:R-:W-:Y:S01]  /*9480*/  SHF.L.U64.HI R15, R4, 0x8, R5 ;  /* 0x00000008040f7819 */ /* 0x000fe20000010205 */
[----:B------:R-:W-:Y:S01]  /*9490*/  @P2 STG.E.U16 desc[UR36][R8.64+0xa2], R129 ;  /* 0x0000a28108002986 */ /* 0x000fe2000c101524 */
[C---:B------:R-:W-:Y:S01]  /*94a0*/  ISETP.GT.AND P2, PT, R0.reuse, 0x59, P3 ;  /* 0x000000590000780c */ /* 0x040fe20001f44270 */
        /* <DEDUP_REMOVED lines=56> */
[----:B------:R-:W-:Y:S01]  /*9830*/  FMUL R39, R39, R154 ;  /* 0x0000009a27277220 */ /* 0x000fe20000400000 */
[----:B------:R-:W-:Y:S01]  /*9840*/  F2FP.BF16.F32.PACK_AB R33, RZ, R33 ;  /* 0x00000021ff21723e */ /* 0x000fe200000010ff */
[----:B------:R-:W-:Y:S01]  /*9850*/  @P2 STG.E.U16 desc[UR36][R10.64+0xd0], R142 ;  /* 0x0000d08e0a002986 */ /* 0x000fe2000c101524 */
[----:B------:R-:W-:Y:S01]  /*9860*/  F2FP.BF16.F32.PACK_AB R34, RZ, R34 ;  /* 0x00000022ff22723e */ /* 0x000fe200000010ff */
[-C--:B------:R-:W-:Y:S01]  /*9870*/  FMUL R40, R40, R154.reuse ;  /* 0x0000009a28287220 */ /* 0x080fe20000400000 */
[----:B------:R-:W-:Y:S01]  /*9880*/  F2FP.BF16.F32.PACK_AB R35, RZ, R35 ;  /* 0x00000023ff23723e */ /* 0x000fe200000010ff */
[----:B------:R-:W-:Y:S01]  /*9890*/  FMUL R41, R41, R154 ;  /* 0x0000009a29297220 */ /* 0x000fe20000400000 */
[----:B------:R-:W-:Y:S01]  /*98a0*/  F2FP.BF16.F32.PACK_AB R36, RZ, R36 ;  /* 0x00000024ff24723e */ /* 0x000fe200000010ff */
[----:B------:R-:W-:Y:S01]  /*98b0*/  @P4 STG.E.U16 desc[UR36][R10.64+0xd2], R143 ;  /* 0x0000d28f0a004986 */ /* 0x000fe2000c101524 */
[----:B------:R-:W-:Y:S01]  /*98c0*/  ISETP.GT.AND P4, PT, R0, 0x71, P0 ;  /* 0x000000710000780c */ /* 0x000fe20000784270 */
[----:B------:R-:W-:Y:S01]  /*98d0*/  FMUL R42, R42, R154 ;  /* 0x0000009a2a2a7220 */ /* 0x000fe20000400000 */
[----:B------:R-:W-:Y:S01]  /*98e0*/  F2FP.BF16.F32.PACK_AB R37, RZ, R37 ;  /* 0x00000025ff25723e */ /* 0x000fe200000010ff */
[----:B------:R-:W-:Y:S01]  /*98f0*/  @P5 STG.E.U16 desc[UR36][R8.64+0xe0], R144 ;  /* 0x0000e09008005986 */ /* 0x000fe2000c101524 */
[----:B------:R-:W-:Y:S01]  /*9900*/  ISETP.GT.AND P5, PT, R0, 0x70, P0 ;  /* 0x000000700000780c */ /* 0x000fe200007a4270 */
[----:B------:R-:W-:Y:S01]  /*9910*/  @P1 IMAD.MOV.U32 R4, RZ, RZ, R8 ;  /* 0x000000ffff041224 */ /* 0x000fe200078e0008 */
[----:B------:R-:W-:Y:S01]  /*9920*/  F2FP.BF16.F32.PACK_AB R38, RZ, R38 ;  /* 0x00000026ff26723e */ /* 0x000fe200000010ff */
[----:B------:R-:W-:Y:S01]  /*9930*/  @P1 IMAD.MOV.U32 R5, RZ, RZ, R9 ;  /* 0x000000ffff051224 */ /* 0x000fe200078e0009 */
[----:B------:R-:W-:Y:S01]  /*9940*/  F2FP.BF16.F32.PACK_AB R39, RZ, R39 ;  /* 0x00000027ff27723e */ /* 0x000fe200000010ff */
[----:B------:R-:W-:Y:S01]  /*9950*/  FMUL R43, R43, R154 ;  /* 0x0000009a2b2b7220 */ /* 0x000fe20000400000 */
[----:B------:R-:W-:Y:S01]  /*9960*/  F2FP.BF16.F32.PACK_AB R40, RZ, R40 ;  /* 0x00000028ff28723e */ /* 0x000fe200000010ff */
[----:B------:R-:W-:Y:S01]  /*9970*/  FMUL R44, R44, R154 ;  /* 0x0000009a2c2c7220 */ /* 0x000fe20000400000 */
[----:B------:R0:W-:Y:S01]  /*9980*/  @P1 STG.E.U16 desc[UR36][R4.64+0xe2], R145 ;  /* 0x0000e29104001986 */ /* 0x0001e2000c101524 */
[----:B------:R-:W-:Y:S01]  /*9990*/  IADD3 R12, P1, P2, R7, R8, R21 ;  /* 0x00000008070c7210 */ /* 0x000fe20007a3e015 */
[-C--:B------:R-:W-:Y:S01]  /*99a0*/  FMUL R45, R45, R154.reuse ;  /* 0x0000009a2d2d7220 */ /* 0x080fe20000400000 */
[----:B------:R-:W-:Y:S01]  /*99b0*/  F2FP.BF16.F32.PACK_AB R41, RZ, R41 ;  /* 0x00000029ff29723e */ /* 0x000fe200000010ff */
[-C--:B------:R-:W-:Y:S01]  /*99c0*/  FMUL R46, R46, R154.reuse ;  /* 0x0000009a2e2e7220 */ /* 0x080fe20000400000 */
[----:B------:R-:W-:Y:S01]  /*99d0*/  IADD3.X R13, R6, R9, R15, P1, P2 ;  /* 0x00000009060d7210 */ /* 0x000fe20000fe440f */
[-C--:B------:R-:W-:Y:S01]  /*99e0*/  FMUL R47, R47, R154.reuse ;  /* 0x0000009a2f2f7220 */ /* 0x080fe20000400000 */
[C---:B------:R-:W-:Y:S01]  /*99f0*/  ISETP.GT.AND P1, PT, R3.reuse, 0x80, PT ;  /* 0x000000800300780c */ /* 0x040fe20003f24270 */
[-C--:B------:R-:W-:Y:S01]  /*9a00*/  FMUL R48, R48, R154.reuse ;  /* 0x0000009a30307220 */ /* 0x080fe20000400000 */
[----:B------:R-:W-:Y:S01]  /*9a10*/  ISETP.GT.AND P2, PT, R3, 0x88, PT ;  /* 0x000000880300780c */ /* 0x000fe20003f44270 */
[----:B------:R-:W-:Y:S01]  /*9a20*/  FMUL R49, R49, R154 ;  /* 0x0000009a31317220 */ /* 0x000fe20000400000 */
[----:B------:R-:W-:Y:S01]  /*9a30*/  F2FP.BF16.F32.PACK_AB R42, RZ, R42 ;  /* 0x0000002aff2a723e */ /* 0x000fe200000010ff */
[----:B0-----:R-:W-:Y:S01]  /*9a40*/  @P5 IMAD.MOV.U32 R5, RZ, RZ, R11 ;  /* 0x000000ffff055224 */ /* 0x001fe200078e000b */
[----:B------:R-:W-:Y:S01]  /*9a50*/  @P5 MOV R4, R10 ;  /* 0x0000000a00045202 */ /* 0x000fe20000000f00 */
[-C--:B------:R-:W-:Y:S01]  /*9a60*/  FMUL R50, R50, R154.reuse ;  /* 0x0000009a32327220 */ /* 0x080fe20000400000 */
[----:B------:R-:W-:Y:S01]  /*9a70*/  F2FP.BF16.F32.PACK_AB R43, RZ, R43 ;  /* 0x0000002bff2b723e */ /* 0x000fe200000010ff */
[----:B------:R-:W-:Y:S01]  /*9a80*/  FMUL R51, R51, R154 ;  /* 0x0000009a33337220 */ /* 0x000fe20000400000 */
[----:B------:R-:W-:Y:S01]  /*9a90*/  F2FP.BF16.F32.PACK_AB R44, RZ, R44 ;  /* 0x0000002cff2c723e */ /* 0x000fe200000010ff */
[----:B------:R0:W-:Y:S01]  /*9aa0*/  @P5 STG.E.U16 desc[UR36][R4.64+0xe0], R146 ;  /* 0x0000e09204005986 */ /* 0x0001e2000c101524 */
[----:B------:R-:W-:Y:S01]  /*9ab0*/  ISETP.GT.AND P5, PT, R0, 0x78, P3 ;  /* 0x000000780000780c */ /* 0x000fe20001fa4270 */
[-C--:B------:R-:W-:Y:S01]  /*9ac0*/  FMUL R52, R52, R154.reuse ;  /* 0x0000009a34347220 */ /* 0x080fe20000400000 */
[C---:B------:R-:W-:Y:S01]  /*9ad0*/  ISETP.GT.AND P3, PT, R0.reuse, 0x79, P3 ;  /* 0x000000790000780c */ /* 0x040fe20001f64270 */
[----:B------:R-:W-:Y:S01]  /*9ae0*/  @P4 STG.E.U16 desc[UR36][R10.64+0xe2], R147 ;  /* 0x0000e2930a004986 */ /* 0x000fe2000c101524 */
[C---:B------:R-:W-:Y:S01]  /*9af0*/  ISETP.GT.AND P4, PT, R0.reuse, 0x78, P0 ;  /* 0x000000780000780c */ /* 0x040fe20000784270 */
[-C--:B------:R-:W-:Y:S01]  /*9b00*/  FMUL R53, R53, R154.reuse ;  /* 0x0000009a35357220 */ /* 0x080fe20000400000 */
[----:B------:R-:W-:Y:S01]  /*9b10*/  ISETP.GT.AND P0, PT, R0, 0x79, P0 ;  /* 0x000000790000780c */ /* 0x000fe20000704270 */
[-C--:B------:R-:W-:Y:S01]  /*9b20*/  FMUL R54, R54, R154.reuse ;  /* 0x0000009a36367220 */ /* 0x080fe20000400000 */
[----:B------:R-:W-:Y:S01]  /*9b30*/  F2FP.BF16.F32.PACK_AB R45, RZ, R45 ;  /* 0x0000002dff2d723e */ /* 0x000fe200000010ff */
[----:B------:R-:W-:Y:S01]  /*9b40*/  FMUL R55, R55, R154 ;  /* 0x0000009a37377220 */ /* 0x000fe20000400000 */
[----:B------:R-:W-:Y:S01]  /*9b50*/  F2FP.BF16.F32.PACK_AB R46, RZ, R46 ;  /* 0x0000002eff2e723e */ /* 0x000fe200000010ff */
[----:B------:R-:W-:Y:S01]  /*9b60*/  FMUL R56, R56, R154 ;  /* 0x0000009a38387220 */ /* 0x000fe20000400000 */
[----:B------:R-:W-:Y:S01]  /*9b70*/  F2FP.BF16.F32.PACK_AB R47, RZ, R47 ;  /* 0x0000002fff2f723e */ /* 0x000fe200000010ff */
[----:B------:R-:W-:Y:S01]  /*9b80*/  @P5 STG.E.U16 desc[UR36][R8.64+0xf0], R148 ;  /* 0x0000f09408005986 */ /* 0x000fe2000c101524 */
[----:B0-----:R-:W-:Y:S01]  /*9b90*/  IADD3 R4, P5, R21, R8, RZ ;  /* 0x0000000815047210 */ /* 0x001fe20007fbe0ff */
[----:B------:R-:W-:Y:S01]  /*9ba0*/  FMUL R57, R57, R154 ;  /* 0x0000009a39397220 */ /* 0x000fe20000400000 */
[----:B------:R-:W-:Y:S01]  /*9bb0*/  F2FP.BF16.F32.PACK_AB R48, RZ, R48 ;  /* 0x00000030ff30723e */ /* 0x000fe200000010ff */
[----:B------:R0:W-:Y:S01]  /*9bc0*/  @P3 STG.E.U16 desc[UR36][R8.64+0xf2], R149 ;  /* 0x0000f29508003986 */ /* 0x0001e2000c101524 */
[C---:B------:R-:W-:Y:S01]  /*9bd0*/  ISETP.GT.AND P3, PT, R0.reuse, RZ, P1 ;  /* 0x000000ff0000720c */ /* 0x040fe20000f64270 */
[----:B------:R-:W-:Y:S01]  /*9be0*/  IMAD.X R5, R15, 0x1, R9, P5 ;  /* 0x000000010f057824 */ /* 0x000fe200028e0609 */
[C---:B------:R-:W-:Y:S01]  /*9bf0*/  ISETP.GT.AND P5, PT, R0.reuse, RZ, P2 ;  /* 0x000000ff0000720c */ /* 0x040fe200017a4270 */
        /* <DEDUP_REMOVED lines=14> */
[----:B------:R-:W-:Y:S01]  /*9ce0*/  @P4 STG.E.U16 desc[UR36][R4.64+0x2], R25 ;  /* 0x0000021904004986 */ /* 0x000fe2000c101524 */
[----:B------:R-:W-:Y:S01]  /*9cf0*/  IADD3 R14, P4, R7, R4, RZ ;  /* 0x00000004070e7210 */ /* 0x000fe20007f9e0ff */
[--C-:B------:R-:W-:Y:S01]  /*9d00*/  IMAD.X R9, R6, 0x1, R5.reuse, P3 ;  /* 0x0000000106097824 */ /* 0x100fe200018e0605 */
[----:B------:R-:W-:Y:S01]  /*9d10*/  ISETP.GT.AND P3, PT, R0, 0x9, P2 ;  /* 0x000000090000780c */ /* 0x000fe20001764270 */
[-C--:B------:R-:W-:Y:S01]  /*9d20*/  FMUL R62, R62, R154.reuse ;  /* 0x0000009a3e3e7220 */ /* 0x080fe20000400000 */
[----:B------:R-:W-:Y:S01]  /*9d30*/  F2FP.BF16.F32.PACK_AB R53, RZ, R53 ;  /* 0x00000035ff35723e */ /* 0x000fe200000010ff */
[----:B------:R-:W-:Y:S01]  /*9d40*/  IMAD.X R15, R6, 0x1, R5, P4 ;  /* 0x00000001060f7824 */ /* 0x000fe200020e0605 */
[----:B------:R-:W-:Y:S01]  /*9d50*/  ISETP.GT.AND P4, PT, R0, 0x8, P1 ;  /* 0x000000080000780c */ /* 0x000fe20000f84270 */
[----:B------:R-:W-:Y:S01]  /*9d60*/  FMUL R63, R63, R154 ;  /* 0x0000009a3f3f7220 */ /* 0x000fe20000400000 */
[----:B------:R-:W-:Y:S01]  /*9d70*/  F2FP.BF16.F32.PACK_AB R54, RZ, R54 ;  /* 0x00000036ff36723e */ /* 0x000fe200000010ff */
[-C--:B------:R-:W-:Y:S01]  /*9d80*/  FMUL R64, R64, R154.reuse ;  /* 0x0000009a40407220 */ /* 0x080fe20000400000 */
        /* <DEDUP_REMOVED lines=9> */
[----:B------:R-:W-:Y:S01]  /*9e20*/  @P4 STG.E.U16 desc[UR36][R4.64+0x10], R28 ;  /* 0x0000101c04004986 */ /* 0x000fe2000c101524 */
[----:B------:R-:W-:Y:S01]  /*9e30*/  ISETP.GT.AND P4, PT, R0, 0x10, P1 ;  /* 0x000000100000780c */ /* 0x000fe20000f84270 */
[-C--:B------:R-:W-:Y:S01]  /*9e40*/  FMUL R68, R68, R154.reuse ;  /* 0x0000009a44447220 */ /* 0x080fe20000400000 */
[----:B------:R-:W-:Y:S01]  /*9e50*/  F2FP.BF16.F32.PACK_AB R57, RZ, R57 ;  /* 0x00000039ff39723e */ /* 0x000fe200000010ff */
[-C--:B------:R-:W-:Y:S01]  /*9e60*/  FMUL R69, R69, R154.reuse ;  /* 0x0000009a45457220 */ /* 0x080fe20000400000 */
        /* <DEDUP_REMOVED lines=14> */
[----:B------:R-:W-:Y:S01]  /*9f50*/  FMUL R73, R73, R154 ;  /* 0x0000009a49497220 */ /* 0x000fe20000400000 */
[----:B------:R-:W-:Y:S01]  /*9f60*/  F2FP.BF16.F32.PACK_AB R61, RZ, R61 ;  /* 0x0000003dff3d723e */ /* 0x000fe200000010ff */
[----:B------:R-:W-:Y:S01]  /*9f70*/  @P5 STG.E.U16 desc[UR36][R4.64+0x22], R33 ;  /* 0x0000222104005986 */ /* 0x000fe2000c101524 */
[----:B------:R-:W-:Y:S01]  /*9f80*/  ISETP.GT.AND P5, PT, R0, 0x19, P1 ;  /* 0x000000190000780c */ /* 0x000fe20000fa4270 */
[--C-:B------:R-:W-:Y:S01]  /*9f90*/  @P0 IMAD.MOV.U32 R6, RZ, RZ, R12.reuse ;  /* 0x000000ffff060224 */ /* 0x100fe200078e000c */
[----:B------:R-:W-:Y:S01]  /*9fa0*/  F2FP.BF16.F32.PACK_AB R62, RZ, R62 ;  /* 0x0000003eff3e723e */ /* 0x000fe200000010ff */
[--C-:B------:R-:W-:Y:S01]  /*9fb0*/  @P0 IMAD.MOV.U32 R7, RZ, RZ, R13.reuse ;  /* 0x000000ffff070224 */ /* 0x100fe200078e000d */
[----:B------:R-:W-:Y:S01]  /*9fc0*/  F2FP.BF16.F32.PACK_AB R63, RZ, R63 ;  /* 0x0000003fff3f723e */ /* 0x000fe200000010ff */
[----:B------:R-:W-:Y:S01]  /*9fd0*/  FMUL R74, R74, R154 ;  /* 0x0000009a4a4a7220 */ /* 0x000fe20000400000 */
[----:B------:R-:W-:Y:S01]  /*9fe0*/  F2FP.BF16.F32.PACK_AB R64, RZ, R64 ;  /* 0x00000040ff40723e */ /* 0x000fe200000010ff */
[-C--:B------:R-:W-:Y:S01]  /*9ff0*/  FMUL R75, R75, R154.reuse ;  /* 0x0000009a4b4b7220 */ /* 0x080fe20000400000 */
[----:B------:R0:W-:Y:S01]  /*a000*/  @P0 STG.E.U16 desc[UR36][R6.64+0x20], R34 ;  /* 0x0000202206000986 */ /* 0x0001e2000c101524 */
        /* <DEDUP_REMOVED lines=9> */
[----:B------:R-:W-:Y:S01]  /*a0a0*/  FMUL R80, R80, R154 ;  /* 0x0000009a50507220 */ /* 0x000fe20000400000 */
[----:B------:R-:W-:Y:S01]  /*a0b0*/  F2FP.BF16.F32.PACK_AB R69, RZ, R69 ;  /* 0x00000045ff45723e */ /* 0x000fe200000010ff */
[--C-:B0-----:R-:W-:Y:S01]  /*a0c0*/  @P3 IMAD.MOV.U32 R6, RZ, RZ, R12.reuse ;  /* 0x000000ffff063224 */ /* 0x101fe200078e000c */
[----:B------:R-:W-:Y:S01]  /*a0d0*/  F2FP.BF16.F32.PACK_AB R70, RZ, R70 ;  /* 0x00000046ff46723e */ /* 0x000fe200000010ff */
[----:B------:R-:W-:Y:S01]  /*a0e0*/  @P3 IMAD.MOV.U32 R7, RZ, RZ, R13 ;  /* 0x000000ffff073224 */ /* 0x000fe200078e000d */
[----:B------:R-:W-:Y:S01]  /*a0f0*/  F2FP.BF16.F32.PACK_AB R71, RZ, R71 ;  /* 0x00000047ff47723e */ /* 0x000fe200000010ff */
[----:B------:R-:W-:Y:S01]  /*a100*/  FMUL R81, R81, R154 ;  /* 0x0000009a51517220 */ /* 0x000fe20000400000 */
[----:B------:R-:W-:Y:S01]  /*a110*/  F2FP.BF16.F32.PACK_AB R72, RZ, R72 ;  /* 0x00000048ff48723e */ /* 0x000fe200000010ff */
[-C--:B------:R-:W-:Y:S01]  /*a120*/  FMUL R82, R82, R154.reuse ;  /* 0x0000009a52527220 */ /* 0x080fe20000400000 */
[----:B------:R0:W-:Y:S01]  /*a130*/  @P3 STG.E.U16 desc[UR36][R6.64+0x22], R35 ;  /* 0x0000222306003986 */ /* 0x0001e2000c101524 */
        /* <DEDUP_REMOVED lines=11> */
[----:B0-----:R-:W-:Y:S01]  /*a1f0*/  @P0 IMAD.MOV.U32 R6, RZ, RZ, R12 ;  /* 0x000000ffff060224 */ /* 0x001fe200078e000c */
[----:B------:R-:W-:Y:S01]  /*a200*/  @P0 MOV R7, R13 ;  /* 0x0000000d00070202 */ /* 0x000fe20000000f00 */
[----:B------:R-:W-:Y:S01]  /*a210*/  FMUL R86, R86, R154 ;  /* 0x0000009a56567220 */ /* 0x000fe20000400000 */
[----:B------:R-:W-:Y:S01]  /*a220*/  F2FP.BF16.F32.PACK_AB R76, RZ, R76 ;  /* 0x0000004cff4c723e */ /* 0x000fe200000010ff */
[----:B------:R-:W-:Y:S01]  /*a230*/  FMUL R87, R87, R154 ;  /* 0x0000009a57577220 */ /* 0x000fe20000400000 */
[----:B------:R-:W-:Y:S01]  /*a240*/  F2FP.BF16.F32.PACK_AB R77, RZ, R77 ;  /* 0x0000004dff4d723e */ /* 0x000fe200000010ff */
[----:B------:R0:W-:Y:S01]  /*a250*/  @P0 STG.E.U16 desc[UR36][R6.64+0x30], R38 ;  /* 0x0000302606000986 */ /* 0x0001e2000c101524 */
[----:B------:R-:W-:-:S02]  /*a260*/  ISETP.GT.AND P0, PT, R0, 0x20, P2 ;  /* 0x000000200000780c */ /* 0x000fc40001704270 */
[----:B------:R-:W-:Y:S02]  /*a270*/  F2FP.BF16.F32.PACK_AB R78, RZ, R78 ;  /* 0x0000004eff4e723e */ /* 0x000fe400000010ff */
[----:B------:R-:W-:Y:S02]  /*a280*/  F2FP.BF16.F32.PACK_AB R79, RZ, R79 ;  /* 0x0000004fff4f723e */ /* 0x000fe400000010ff */
[----:B------:R-:W-:Y:S02]  /*a290*/  F2FP.BF16.F32.PACK_AB R80, RZ, R80 ;  /* 0x00000050ff50723e */ /* 0x000fe400000010ff */
[----:B------:R-:W-:Y:S02]  /*a2a0*/  F2FP.BF16.F32.PACK_AB R81, RZ, R81 ;  /* 0x00000051ff51723e */ /* 0x000fe400000010ff */
[----:B------:R-:W-:Y:S01]  /*a2b0*/  F2FP.BF16.F32.PACK_AB R82, RZ, R82 ;  /* 0x00000052ff52723e */ /* 0x000fe200000010ff */
[----:B0-----:R-:W-:Y:S01]  /*a2c0*/  @P3 IMAD.MOV.U32 R6, RZ, RZ, R12 ;  /* 0x000000ffff063224 */ /* 0x001fe200078e000c */
[----:B------:R-:W-:Y:S01]  /*a2d0*/  F2FP.BF16.F32.PACK_AB R83, RZ, R83 ;  /* 0x00000053ff53723e */ /* 0x000fe200000010ff */
[----:B------:R-:W-:Y:S01]  /*a2e0*/  @P3 IMAD.MOV.U32 R7, RZ, RZ, R13 ;  /* 0x000000ffff073224 */ /* 0x000fe200078e000d */
[----:B------:R-:W-:-:S02]  /*a2f0*/  F2FP.BF16.F32.PACK_AB R84, RZ, R84 ;  /* 0x00000054ff54723e */ /* 0x000fc400000010ff */
[----:B------:R-:W-:Y:S02]  /*a300*/  F2FP.BF16.F32.PACK_AB R85, RZ, R85 ;  /* 0x00000055ff55723e */ /* 0x000fe400000010ff */
[----:B------:R0:W-:Y:S01]  /*a310*/  @P3 STG.E.U16 desc[UR36][R6.64+0x32], R39 ;  /* 0x0000322706003986 */ /* 0x0001e2000c101524 */
[C---:B------:R-:W-:Y:S02]  /*a320*/  ISETP.GT.AND P3, PT, R0.reuse, 0x21, P2 ;  /* 0x000000210000780c */ /* 0x040fe40001764270 */
[----:B------:R-:W-:Y:S01]  /*a330*/  F2FP.BF16.F32.PACK_AB R86, RZ, R86 ;  /* 0x00000056ff56723e */ /* 0x000fe200000010ff */
[----:B------:R-:W-:Y:S01]  /*a340*/  @P4 STG.E.U16 desc[UR36][R4.64+0x40], R40 ;  /* 0x0000402804004986 */ /* 0x000fe2000c101524 */
[C---:B------:R-:W-:Y:S02]  /*a350*/  ISETP.GT.AND P4, PT, R0.reuse, 0x28, P1 ;  /* 0x000000280000780c */ /* 0x040fe40000f84270 */
[----:B------:R-:W-:Y:S01]  /*a360*/  F2FP.BF16.F32.PACK_AB R87, RZ, R87 ;  /* 0x00000057ff57723e */ /* 0x000fe200000010ff */
[----:B------:R-:W-:Y:S01]  /*a370*/  @P5 STG.E.U16 desc[UR36][R4.64+0x42], R41 ;  /* 0x0000422904005986 */ /* 0x000fe2000c101524 */
[----:B------:R-:W-:Y:S01]  /*a380*/  ISETP.GT.AND P5, PT, R0, 0x29, P1 ;  /* 0x000000290000780c */ /* 0x000fe20000fa4270 */
[----:B0-----:R-:W-:-:S02]  /*a390*/  @P0 IMAD.MOV.U32 R6, RZ, RZ, R12 ;  /* 0x000000ffff060224 */ /* 0x001fc400078e000c */
[----:B------:R-:W-:-:S05]  /*a3a0*/  @P0 IMAD.MOV.U32 R7, RZ, RZ, R13 ;  /* 0x000000ffff070224 */ /* 0x000fca00078e000d */
[----:B------:R0:W-:Y:S01]  /*a3b0*/  @P0 STG.E.U16 desc[UR36][R6.64+0x40], R42 ;  /* 0x0000402a06000986 */ /* 0x0001e2000c101524 */
[----:B------:R-:W-:Y:S01]  /*a3c0*/  ISETP.GT.AND P0, PT, R0, 0x28, P2 ;  /* 0x000000280000780c */ /* 0x000fe20001704270 */
[----:B0-----:R-:W-:Y:S02]  /*a3d0*/  @P3 IMAD.MOV.U32 R6, RZ, RZ, R12 ;  /* 0x000000ffff063224 */ /* 0x001fe400078e000c */
[----:B------:R-:W-:-:S05]  /*a3e0*/  @P3 IMAD.MOV.U32 R7, RZ, RZ, R13 ;  /* 0x000000ffff073224 */ /* 0x000fca00078e000d */
[----:B------:R0:W-:Y:S01]  /*a3f0*/  @P3 STG.E.U16 desc[UR36][R6.64+0x42], R43 ;  /* 0x0000422b06003986 */ /* 0x0001e2000c101524 */
[----:B------:R-:W-:-:S03]  /*a400*/  ISETP.GT.AND P3, PT, R0, 0x29, P2 ;  /* 0x000000290000780c */ /* 0x000fc60001764270 */
[----:B------:R-:W-:Y:S01]  /*a410*/  @P4 STG.E.U16 desc[UR36][R4.64+0x50], R44 ;  /* 0x0000502c04004986 */ /* 0x000fe2000c101524 */
[----:B------:R-:W-:-:S03]  /*a420*/  ISETP.GT.AND P4, PT, R0, 0x30, P1 ;  /* 0x000000300000780c */ /* 0x000fc60000f84270 */
[----:B------:R-:W-:Y:S01]  /*a430*/  @P5 STG.E.U16 desc[UR36][R4.64+0x52], R45 ;  /* 0x0000522d04005986 */ /* 0x000fe2000c101524 */
[----:B------:R-:W-:Y:S01]  /*a440*/  ISETP.GT.AND P5, PT, R0, 0x31, P1 ;  /* 0x000000310000780c */ /* 0x000fe20000fa4270 */
[----:B0-----:R-:W-:Y:S02]  /*a450*/  @P0 IMAD.MOV.U32 R6, RZ, RZ, R12 ;  /* 0x000000ffff060224 */ /* 0x001fe400078e000c */
[----:B------:R-:W-:-:S05]  /*a460*/  @P0 IMAD.MOV.U32 R7, RZ, RZ, R13 ;  /* 0x000000ffff070224 */ /* 0x000fca00078e000d */
[----:B------:R0:W-:Y:S01]  /*a470*/  @P0 STG.E.U16 desc[UR36][R6.64+0x50], R46 ;  /* 0x0000502e06000986 */ /* 0x0001e2000c101524 */
[----:B------:R-:W-:Y:S01]  /*a480*/  ISETP.GT.AND P0, PT, R0, 0x30, P2 ;  /* 0x000000300000780c */ /* 0x000fe20001704270 */
[----:B0-----:R-:W-:Y:S01]  /*a490*/  @P3 IMAD.MOV.U32 R6, RZ, RZ, R12 ;  /* 0x000000ffff063224 */ /* 0x001fe200078e000c */
[----:B------:R-:W-:-:S05]  /*a4a0*/  @P3 MOV R7, R13 ;  /* 0x0000000d00073202 */ /* 0x000fca0000000f00 */
        /* <DEDUP_REMOVED lines=30> */
[----:B0-----:R-:W-:Y:S01]  /*a690*/  @P0 IMAD.MOV.U32 R6, RZ, RZ, R12 ;  /* 0x000000ffff060224 */ /* 0x001fe200078e000c */
[----:B------:R-:W-:-:S05]  /*a6a0*/  @P0 MOV R7, R13 ;  /* 0x0000000d00070202 */ /* 0x000fca0000000f00 */
        /* <DEDUP_REMOVED lines=65> */
[C---:B------:R-:W-:Y:S02]  /*aac0*/  ISETP.GT.AND P3, PT, R0.reuse, 0x78, P1 ;  /* 0x000000780000780c */ /* 0x040fe40000f64270 */
[C---:B------:R-:W-:Y:S01]  /*aad0*/  ISETP.GT.AND P1, PT, R0.reuse, 0x79, P1 ;  /* 0x000000790000780c */ /* 0x040fe20000f24270 */
[----:B------:R-:W-:Y:S01]  /*aae0*/  @P4 STG.E.U16 desc[UR36][R4.64+0xe0], R80 ;  /* 0x0000e05004004986 */ /* 0x000fe2000c101524 */
[----:B------:R-:W-:-:S03]  /*aaf0*/  ISETP.GT.AND P4, PT, R0, 0x71, P2 ;  /* 0x000000710000780c */ /* 0x000fc60001784270 */
[----:B------:R-:W-:Y:S01]  /*ab00*/  @P5 STG.E.U16 desc[UR36][R4.64+0xe2], R81 ;  /* 0x0000e25104005986 */ /* 0x000fe2000c101524 */
[C---:B------:R-:W-:Y:S02]  /*ab10*/  ISETP.GT.AND P5, PT, R0.reuse, 0x78, P2 ;  /* 0x000000780000780c */ /* 0x040fe400017a4270 */
[----:B------:R-:W-:Y:S01]  /*ab20*/  ISETP.GT.AND P2, PT, R0, 0x79, P2 ;  /* 0x000000790000780c */ /* 0x000fe20001744270 */
[----:B0-----:R-:W-:Y:S02]  /*ab30*/  @P0 IMAD.MOV.U32 R6, RZ, RZ, R12 ;  /* 0x000000ffff060224 */ /* 0x001fe400078e000c */
[----:B------:R-:W-:-:S05]  /*ab40*/  @P0 IMAD.MOV.U32 R7, RZ, RZ, R13 ;  /* 0x000000ffff070224 */ /* 0x000fca00078e000d */
[----:B------:R0:W-:Y:S02]  /*ab50*/  @P0 STG.E.U16 desc[UR36][R6.64+0xe0], R82 ;  /* 0x0000e05206000986 */ /* 0x0001e4000c101524 */
[----:B0-----:R-:W-:Y:S02]  /*ab60*/  @P4 IMAD.MOV.U32 R6, RZ, RZ, R12 ;  /* 0x000000ffff064224 */ /* 0x001fe400078e000c */
[----:B------:R-:W-:-:S05]  /*ab70*/  @P4 IMAD.MOV.U32 R7, RZ, RZ, R13 ;  /* 0x000000ffff074224 */ /* 0x000fca00078e000d */
[----:B------:R-:W-:Y:S04]  /*ab80*/  @P4 STG.E.U16 desc[UR36][R6.64+0xe2], R83 ;  /* 0x0000e25306004986 */ /* 0x000fe8000c101524 */
[----:B------:R-:W-:Y:S04]  /*ab90*/  @P3 STG.E.U16 desc[UR36][R4.64+0xf0], R84 ;  /* 0x0000f05404003986 */ /* 0x000fe8000c101524 */
[----:B------:R0:W-:Y:S02]  /*aba0*/  @P1 STG.E.U16 desc[UR36][R4.64+0xf2], R85 ;  /* 0x0000f25504001986 */ /* 0x0001e4000c101524 */
[----:B0-----:R-:W-:-:S02]  /*abb0*/  @P5 IMAD.MOV.U32 R4, RZ, RZ, R12 ;  /* 0x000000ffff045224 */ /* 0x001fc400078e000c */
[----:B------:R-:W-:-:S05]  /*abc0*/  @P5 IMAD.MOV.U32 R5, RZ, RZ, R13 ;  /* 0x000000ffff055224 */ /* 0x000fca00078e000d */
[----:B------:R0:W-:Y:S04]  /*abd0*/  @P5 STG.E.U16 desc[UR36][R4.64+0xf0], R86 ;  /* 0x0000f05604005986 */ /* 0x0001e8000c101524 */
[----:B------:R0:W-:Y:S02]  /*abe0*/  @P2 STG.E.U16 desc[UR36][R12.64+0xf2], R87 ;  /* 0x0000f2570c002986 */ /* 0x0001e4000c101524 */
.L_x_280:
[----:B------:R-:W-:Y:S05]  /*abf0*/  BSYNC B0 ;  /* 0x0000000000007941 */ /* 0x000fea0003800000 */
.L_x_28:
[----:B------:R-:W-:Y:S01]  /*ac00*/  ULDC UR4, c[0x0][0xc] ;  /* 0x0000030000047ab9 */ /* 0x000fe20000000800 */
[----:B------:R-:W-:Y:S01]  /*ac10*/  ULDC UR5, c[0x0][0x10] ;  /* 0x0000040000057ab9 */ /* 0x000fe20000000800 */
[----:B0-----:R-:W0:Y:S01]  /*ac20*/  LDC R3, c[0x0][0x14] ;  /* 0x00000500ff037b82 */ /* 0x001e220000000800 */
[----:B------:R-:W-:Y:S01]  /*ac30*/  UIMAD.WIDE.U32 UR4, UR4, UR5, URZ ;  /* 0x00000005040472a5 */ /* 0x000fe2000f8e003f */
[----:B------:R-:W-:Y:S01]  /*ac40*/  PRMT R0, RZ, 0x7610, R0 ;  /* 0x00007610ff007816 */ /* 0x000fe20000000000 */
[----:B------:R-:W-:Y:S01]  /*ac50*/  IMAD.MOV.U32 R23, RZ, RZ, -0x1 ;  /* 0xffffffffff177424 */ /* 0x000fe200078e00ff */
[----:B------:R-:W-:-:S03]  /*ac60*/  MOV R153, 0xffffffff ;  /* 0xffffffff00997802 */ /* 0x000fc60000000f00 */
[----:B0-----:R-:W-:-:S04]  /*ac70*/  IMAD.WIDE.U32 R16, R3, UR4, R16 ;  /* 0x0000000403107c25 */ /* 0x001fc8000f8e0010 */
[----:B------:R-:W-:Y:S01]  /*ac80*/  IMAD R3, R3, UR5, RZ ;  /* 0x0000000503037c24 */ /* 0x000fe2000f8e02ff */
[----:B------:R-:W-:Y:S02]  /*ac90*/  ULDC.64 UR4, c[0x0][0x650] ;  /* 0x0001940000047ab9 */ /* 0x000fe40000000a00 */
[----:B------:R-:W-:Y:S01]  /*aca0*/  ISETP.GE.U32.AND P0, PT, R16, UR4, PT ;  /* 0x0000000410007c0c */ /* 0x000fe2000bf06070 */
[----:B------:R-:W-:-:S05]  /*acb0*/  IMAD.IADD R17, R17, 0x1, R3 ;  /* 0x0000000111117824 */ /* 0x000fca00078e0203 */
[----:B------:R-:W-:-:S13]  /*acc0*/  ISETP.GE.U32.AND.EX P0, PT, R17, UR5, PT, P0 ;  /* 0x0000000511007c0c */ /* 0x000fda000bf06100 */
[----:B------:R-:W-:Y:S05]  /*acd0*/  @P0 BRA `(.L_x_281) ;  /* 0x0000000400640947 */ /* 0x000fea0003800000 */
[----:B------:R-:W0:Y:S01]  /*ace0*/  S2R R12, SR_CTAID.X ;  /* 0x00000000000c7919 */ /* 0x000e220000002500 */
[----:B-12---:R-:W1:Y:S01]  /*acf0*/  LDC.64 R10, c[0x0][0x628] ;  /* 0x00018a00ff0a7b82 */ /* 0x006e620000000a00 */
[----:B------:R-:W-:Y:S01]  /*ad00*/  ULDC UR4, c[0x0][0x150] ;  /* 0x0000540000047ab9 */ /* 0x000fe20000000800 */
[----:B------:R-:W-:Y:S01]  /*ad10*/  IMAD.MOV.U32 R8, RZ, RZ, R16 ;  /* 0x000000ffff087224 */ /* 0x000fe200078e0010 */
[----:B------:R-:W2:Y:S01]  /*ad20*/  S2R R24, SR_CTAID.Y ;  /* 0x0000000000187919 */ /* 0x000ea20000002600 */
[----:B------:R-:W-:-:S04]  /*ad30*/  IMAD.MOV.U32 R9, RZ, RZ, R17 ;  /* 0x000000ffff097224 */ /* 0x000fc800078e0011 */
[----:B------:R-:W2:Y:S08]  /*ad40*/  LDC R21, c[0x0][0x144] ;  /* 0x00005100ff157b82 */ /* 0x000eb00000000800 */
[----:B------:R-:W2:Y:S08]  /*ad50*/  LDC R0, c[0x0][0x630] ;  /* 0x00018c00ff007b82 */ /* 0x000eb00000000800 */
[----:B------:R-:W2:Y:S01]  /*ad60*/  LDC.64 R14, c[0x0][0x620] ;  /* 0x00018800ff0e7b82 */ /* 0x000ea20000000a00 */
[----:B-1----:R-:W-:-:S04]  /*ad70*/  ISETP.NE.U32.AND P0, PT, R10, RZ, PT ;  /* 0x000000ff0a00720c */ /* 0x002fc80003f05070 */
[----:B------:R-:W-:Y:S02]  /*ad80*/  ISETP.NE.AND.EX P0, PT, R11, RZ, PT, P0 ;  /* 0x000000ff0b00720c */ /* 0x000fe40003f05300 */
[----:B0-----:R-:W-:-:S05]  /*ad90*/  I2FP.F32.U32 R3, R12 ;  /* 0x0000000c00037245 */ /* 0x001fca0000201000 */
[----:B------:R-:W-:-:S04]  /*ada0*/  FMUL R3, R3, UR4 ;  /* 0x0000000403037c20 */ /* 0x000fc80008400000 */
[----:B------:R0:W1:Y:S02]  /*adb0*/  F2I.U32.TRUNC.NTZ R20, R3 ;  /* 0x0000000300147305 */ /* 0x000064000020f000 */
[----:B------:R-:W-:Y:S05]  /*adc0*/  @!P0 BRA `(.L_x_282) ;  /* 0x0000000000288947 */ /* 0x000fea0003800000 */
[----:B0-----:R-:W0:Y:S02]  /*add0*/  LDC R3, c[0x0][0x634] ;  /* 0x00018d00ff037b82 */ /* 0x001e240000000800 */
        /* <DEDUP_REMOVED lines=9> */
.L_x_282:
[----:B------:R-:W3:Y:S01]  /*ae70*/  LDC.64 R28, c[0x0][0x640] ;  /* 0x00019000ff1c7b82 */ /* 0x000ee20000000a00 */
[-CC-:B--2---:R-:W-:Y:S01]  /*ae80*/  SHF.R.U64 R23, R8, R0.reuse, R9.reuse ;  /* 0x0000000008177219 */ /* 0x184fe20000001209 */
[----:B-1----:R-:W-:Y:S01]  /*ae90*/  IMAD.MOV R20, RZ, RZ, -R20 ;  /* 0x000000ffff147224 */ /* 0x002fe200078e0a14 */
[----:B------:R-:W-:Y:S01]  /*aea0*/  SHF.R.U32.HI R0, RZ, R0, R9 ;  /* 0x00000000ff007219 */ /* 0x000fe20000011609 */
[----:B------:R-:W-:Y:S01]  /*aeb0*/  ULDC UR4, c[0x0][0x154] ;  /* 0x0000550000047ab9 */ /* 0x000fe20000000800 */
[----:B0-----:R-:W-:Y:S01]  /*aec0*/  IADD3 R3, P0, RZ, -R23, RZ ;  /* 0x80000017ff037210 */ /* 0x001fe20007f1e0ff */
[----:B------:R-:W-:Y:S02]  /*aed0*/  IMAD R21, R21, R20, R12 ;  /* 0x0000001415157224 */ /* 0x000fe400078e020c */
[----:B------:R-:W0:Y:S01]  /*aee0*/  LDC R6, c[0x0][0x618] ;  /* 0x00018600ff067b82 */ /* 0x000e220000000800 */
[----:B------:R-:W-:Y:S02]  /*aef0*/  IMAD.MOV.U32 R7, RZ, RZ, 0x1 ;  /* 0x00000001ff077424 */ /* 0x000fe400078e00ff */
[----:B------:R-:W-:-:S04]  /*af00*/  IMAD.X R5, RZ, RZ, ~R0, P0 ;  /* 0x000000ffff057224 */ /* 0x000fc800000e0e00 */
[-C--:B------:R-:W-:Y:S01]  /*af10*/  IMAD R0, R5, R14.reuse, RZ ;  /* 0x0000000e05007224 */ /* 0x080fe200078e02ff */
[----:B------:R-:W1:Y:S01]  /*af20*/  LDC R8, c[0x0][0x608] ;  /* 0x00018200ff087b82 */ /* 0x000e620000000800 */
[----:B------:R-:W-:-:S04]  /*af30*/  IMAD.WIDE.U32 R4, R3, R14, R16 ;  /* 0x0000000e03047225 */ /* 0x000fc800078e0010 */
[----:B------:R-:W-:Y:S01]  /*af40*/  IMAD R3, R3, R15, R0 ;  /* 0x0000000f03037224 */ /* 0x000fe200078e0200 */
[----:B------:R-:W-:Y:S02]  /*af50*/  I2FP.F32.U32 R0, R24 ;  /* 0x0000001800007245 */ /* 0x000fe40000201000 */
[----:B------:R-:W2:Y:S01]  /*af60*/  LDC R26, c[0x0][0x658] ;  /* 0x00019600ff1a7b82 */ /* 0x000ea20000000800 */
[----:B------:R-:W-:Y:S01]  /*af70*/  IMAD.IADD R3, R5, 0x1, R3 ;  /* 0x0000000105037824 */ /* 0x000fe200078e0203 */
[----:B---3--:R-:W-:Y:S01]  /*af80*/  ISETP.NE.U32.AND P0, PT, R28, RZ, PT ;  /* 0x000000ff1c00720c */ /* 0x008fe20003f05070 */
[----:B------:R-:W-:Y:S01]  /*af90*/  FMUL R0, R0, UR4 ;  /* 0x0000000400007c20 */ /* 0x000fe20008400000 */
[----:B------:R-:W-:Y:S02]  /*afa0*/  MOV R5, 0xffffffff ;  /* 0xffffffff00057802 */ /* 0x000fe40000000f00 */
[----:B------:R-:W-:Y:S01]  /*afb0*/  ISETP.NE.AND.EX P0, PT, R29, RZ, PT, P0 ;  /* 0x000000ff1d00720c */ /* 0x000fe20003f05300 */
[----:B------:R3:W2:Y:S01]  /*afc0*/  F2I.U32.TRUNC.NTZ R13, R0 ;  /* 0x00000000000d7305 */ /* 0x0006a2000020f000 */
[----:B------:R-:W3:Y:S01]  /*afd0*/  LDC R15, c[0x0][0x148] ;  /* 0x00005200ff0f7b82 */ /* 0x000ee20000000800 */
[----:B0-----:R-:W-:-:S02]  /*afe0*/  SHF.R.U64 R12, R4, R6, R3 ;  /* 0x00000006040c7219 */ /* 0x001fc40000001203 */
[----:B------:R-:W-:-:S05]  /*aff0*/  SHF.R.U32.HI R3, RZ, R6, R3 ;  /* 0x00000006ff037219 */ /* 0x000fca0000011603 */
[----:B------:R-:W0:Y:S01]  /*b000*/  LDC R20, c[0x0][0x600] ;  /* 0x00018000ff147b82 */ /* 0x000e220000000800 */
[-CC-:B-1----:R-:W-:Y:S02]  /*b010*/  SHF.R.U64 R10, R12, R8.reuse, R3.reuse ;  /* 0x000000080c0a7219 */ /* 0x182fe40000001203 */
[----:B------:R-:W-:-:S05]  /*b020*/  SHF.R.U32.HI R3, RZ, R8, R3 ;  /* 0x00000008ff037219 */ /* 0x000fca0000011603 */
[----:B------:R-:W1:Y:S01]  /*b030*/  LDC R27, c[0x0][0x648] ;  /* 0x00019200ff1b7b82 */ /* 0x000e620000000800 */
[-C--:B--2---:R-:W-:Y:S02]  /*b040*/  SHF.L.U32 R4, R5, R26.reuse, RZ ;  /* 0x0000001a05047219 */ /* 0x084fe400000006ff */
[--C-:B------:R-:W-:Y:S02]  /*b050*/  SHF.R.U64 R14, R10, R26, R3.reuse ;  /* 0x0000001a0a0e7219 */ /* 0x100fe40000001203 */
[----:B------:R-:W-:Y:S02]  /*b060*/  LOP3.LUT R25, RZ, R4, RZ, 0x33, !PT ;  /* 0x00000004ff197212 */ /* 0x000fe400078e33ff */
[-C--:B------:R-:W-:Y:S01]  /*b070*/  SHF.R.U32.HI R5, RZ, R26.reuse, R3 ;  /* 0x0000001aff057219 */ /* 0x080fe20000011603 */
[----:B------:R-:W2:Y:S01]  /*b080*/  LDC R30, c[0x0][0x638] ;  /* 0x00018e00ff1e7b82 */ /* 0x000ea20000000800 */
[----:B------:R-:W-:Y:S01]  /*b090*/  SHF.L.U32 R152, R7, R26, RZ ;  /* 0x0000001a07987219 */ /* 0x000fe200000006ff */
[----:B------:R-:W-:-:S06]  /*b0a0*/  IMAD.MOV.U32 R4, RZ, RZ, R14 ;  /* 0x000000ffff047224 */ /* 0x000fcc00078e000e */
[----:B------:R-:W0:Y:S01]  /*b0b0*/  LDC R31, c[0x0][0x610] ;  /* 0x00018400ff1f7b82 */ /* 0x000e220000000800 */
[----:B------:R-:W-:Y:S05]  /*b0c0*/  @!P0 BRA `(.L_x_283) ;  /* 0x0000000000288947 */ /* 0x000fea0003800000 */
[----:B------:R-:W4:Y:S02]  /*b0d0*/  LDC R3, c[0x0][0x64c] ;  /* 0x00019300ff037b82 */ /* 0x000f240000000800 */
[----:B----4-:R-:W-:-:S05]  /*b0e0*/  IADD3 R3, P0, R14, R3, RZ ;  /* 0x000000030e037210 */ /* 0x010fca0007f1e0ff */
        /* <DEDUP_REMOVED lines=8> */
.L_x_283:
[----:B------:R-:W-:Y:S01]  /*b170*/  ISETP.NE.AND P0, PT, R2, 0x1, PT ;  /* 0x000000010200780c */ /* 0x000fe20003f05270 */
[----:B0-----:R-:W-:Y:S01]  /*b180*/  VIADD R7, R20, 0xffffffff ;  /* 0xffffffff14077836 */ /* 0x001fe20000000000 */
[----:B-1-3--:R-:W-:Y:S01]  /*b190*/  SHF.R.U64 R0, R4, R27, R5 ;  /* 0x0000001b04007219 */ /* 0x00afe20000001205 */
[----:B------:R-:W-:Y:S01]  /*b1a0*/  IMAD.MOV R13, RZ, RZ, -R13 ;  /* 0x000000ffff0d7224 */ /* 0x000fe200078e0a0d */
[----:B------:R-:W-:Y:S01]  /*b1b0*/  LOP3.LUT R5, R10, R25, RZ, 0xc0, !PT ;  /* 0x000000190a057212 */ /* 0x000fe200078ec0ff */
[----:B------:R-:W-:Y:S02]  /*b1c0*/  IMAD.MOV.U32 R4, RZ, RZ, 0x1 ;  /* 0x00000001ff047424 */ /* 0x000fe400078e00ff */
[----:B------:R-:W-:Y:S02]  /*b1d0*/  IMAD.MOV R3, RZ, RZ, -R0 ;  /* 0x000000ffff037224 */ /* 0x000fe400078e0a00 */
[----:B------:R-:W-:Y:S01]  /*b1e0*/  IMAD R152, R152, R0, R5 ;  /* 0x0000000098987224 */ /* 0x000fe200078e0205 */
[----:B------:R-:W-:Y:S01]  /*b1f0*/  LOP3.LUT R5, R12, R7, RZ, 0xc0, !PT ;  /* 0x000000070c057212 */ /* 0x000fe200078ec0ff */
[----:B--2---:R-:W-:-:S02]  /*b200*/  IMAD R0, R3, R30, R14 ;  /* 0x0000001e03007224 */ /* 0x004fc400078e020e */
[----:B------:R-:W-:Y:S02]  /*b210*/  @P0 IMAD R21, R15, R13, R24 ;  /* 0x0000000d0f150224 */ /* 0x000fe400078e0218 */
[----:B------:R-:W-:Y:S01]  /*b220*/  IMAD R3, R0, R20, R5 ;  /* 0x0000001400037224 */ /* 0x000fe200078e0205 */
[----:B------:R-:W-:Y:S01]  /*b230*/  PRMT R0, R4, 0x7610, R0 ;  /* 0x0000761004007816 */ /* 0x000fe20000000000 */
[----:B------:R-:W-:-:S05]  /*b240*/  IMAD R152, R152, R31, R21 ;  /* 0x0000001f98987224 */ /* 0x000fca00078e0215 */
[----:B------:R-:W-:Y:S02]  /*b250*/  SEL R153, R3, R152, !P0 ;  /* 0x0000009803997207 */ /* 0x000fe40004000000 */
[----:B------:R-:W-:-:S07]  /*b260*/  SEL R152, R152, R3, !P0 ;  /* 0x0000000398987207 */ /* 0x000fce0004000000 */
.L_x_281:
[----:B------:R-:W-:-:S13]  /*b270*/  LOP3.LUT P0, RZ, R0, 0xff, RZ, 0xc0, !PT ;  /* 0x000000ff00ff7812 */ /* 0x000fda000780c0ff */
[----:B------:R-:W-:Y:S05]  /*b280*/  @P0 BRA `(.L_x_284) ;  /* 0xffffff5c00400947 */ /* 0x000fea000383ffff */
[----:B------:R-:W-:Y:S05]  /*b290*/  EXIT ;  /* 0x000000000000794d */ /* 0x000fea0003800000 */
.L_x_3:
[----:B0-----:R-:W-:Y:S01]  /*b2a0*/  ULDC.64 UR4, c[0x0][0x650] ;  /* 0x0001940000047ab9 */ /* 0x001fe20000000a00 */
        /* <DEDUP_REMOVED lines=25> */
.L_x_286:
[--C-:B------:R-:W-:Y:S01]  /*b440*/  SHF.R.U64 R12, R10, R14, R11.reuse ;  /* 0x0000000e0a0c7219 */ /* 0x100fe2000000120b */
[----:B------:R-:W0:Y:S01]  /*b450*/  LDC R22, c[0x0][0x618] ;  /* 0x00018600ff167b82 */ /* 0x000e220000000800 */
[----:B------:R-:W-:Y:S01]  /*b460*/  I2FP.F32.U32 R6, R4 ;  /* 0x0000000400067245 */ /* 0x000fe20000201000 */
[----:B------:R-:W-:Y:S01]  /*b470*/  ULDC UR4, c[0x0][0x150] ;  /* 0x0000540000047ab9 */ /* 0x000fe20000000800 */
[----:B------:R-:W-:Y:S02]  /*b480*/  SHF.R.U32.HI R5, RZ, R14, R11 ;  /* 0x0000000eff057219 */ /* 0x000fe4000001160b */
[----:B------:R-:W-:Y:S01]  /*b490*/  IADD3 R9, P0, RZ, -R12, RZ ;  /* 0x8000000cff097210 */ /* 0x000fe20007f1e0ff */
[----:B------:R-:W-:Y:S01]  /*b4a0*/  FMUL R11, R6, UR4 ;  /* 0x00000004060b7c20 */ /* 0x000fe20008400000 */
[----:B------:R-:W-:Y:S01]  /*b4b0*/  ULDC UR4, c[0x0][0x154] ;  /* 0x0000550000047ab9 */ /* 0x000fe20000000800 */
[----:B------:R-:W1:Y:S02]  /*b4c0*/  LDC.64 R24, c[0x0][0x640] ;  /* 0x00019000ff187b82 */ /* 0x000e640000000a00 */
[----:B------:R-:W-:-:S02]  /*b4d0*/  IMAD.X R5, RZ, RZ, ~R5, P0 ;  /* 0x000000ffff057224 */ /* 0x000fc400000e0e05 */
[----:B------:R-:W2:Y:S01]  /*b4e0*/  F2I.U32.TRUNC.NTZ R11, R11 ;  /* 0x0000000b000b7305 */ /* 0x000ea2000020f000 */
[----:B------:R-:W-:-:S03]  /*b4f0*/  IMAD.WIDE.U32 R6, R9, R20, R16 ;  /* 0x0000001409067225 */ /* 0x000fc600078e0010 */
[----:B------:R-:W3:Y:S01]  /*b500*/  LDC R13, c[0x0][0x144] ;  /* 0x00005100ff0d7b82 */ /* 0x000ee20000000800 */
[----:B------:R-:W-:-:S04]  /*b510*/  IMAD R8, R5, R20, RZ ;  /* 0x0000001405087224 */ /* 0x000fc800078e02ff */
[----:B------:R-:W-:Y:S02]  /*b520*/  IMAD R5, R9, R21, R8 ;  /* 0x0000001509057224 */ /* 0x000fe400078e0208 */
[----:B------:R-:W-:Y:S01]  /*b530*/  IMAD.MOV.U32 R8, RZ, RZ, -0x1 ;  /* 0xffffffffff087424 */ /* 0x000fe200078e00ff */
[----:B------:R-:W4:Y:S01]  /*b540*/  LDC R14, c[0x0][0x608] ;  /* 0x00018200ff0e7b82 */ /* 0x000f220000000800 */
[----:B------:R-:W-:Y:S01]  /*b550*/  IMAD.IADD R5, R7, 0x1, R5 ;  /* 0x0000000107057824 */ /* 0x000fe200078e0205 */
[----:B------:R-:W-:-:S04]  /*b560*/  I2FP.F32.U32 R7, R3 ;  /* 0x0000000300077245 */ /* 0x000fc80000201000 */
[-CC-:B0-----:R-:W-:Y:S01]  /*b570*/  SHF.R.U64 R10, R6, R22.reuse, R5.reuse ;  /* 0x00000016060a7219 */ /* 0x181fe20000001205 */
[----:B------:R-:W-:Y:S01]  /*b580*/  FMUL R7, R7, UR4 ;  /* 0x0000000407077c20 */ /* 0x000fe20008400000 */
[----:B------:R-:W0:Y:S01]  /*b590*/  LDC R9, c[0x0][0x658] ;  /* 0x00019600ff097b82 */ /* 0x000e220000000800 */
[----:B--2---:R-:W-:Y:S02]  /*b5a0*/  IADD3 R6, -R11, RZ, RZ ;  /* 0x000000ff0b067210 */ /* 0x004fe40007ffe1ff */
[----:B-1----:R-:W-:Y:S02]  /*b5b0*/  ISETP.NE.U32.AND P0, PT, R24, RZ, PT ;  /* 0x000000ff1800720c */ /* 0x002fe40003f05070 */
[----:B------:R-:W-:Y:S02]  /*b5c0*/  SHF.R.U32.HI R5, RZ, R22, R5 ;  /* 0x00000016ff057219 */ /* 0x000fe40000011605 */
[----:B------:R-:W-:Y:S01]  /*b5d0*/  ISETP.NE.AND.EX P0, PT, R25, RZ, PT, P0 ;  /* 0x000000ff1900720c */ /* 0x000fe20003f05300 */
[----:B------:R-:W1:Y:S01]  /*b5e0*/  LDC R20, c[0x0][0x148] ;  /* 0x00005200ff147b82 */ /* 0x000e620000000800 */
[----:B---3--:R-:W-:-:S02]  /*b5f0*/  IMAD R23, R13, R6, R4 ;  /* 0x000000060d177224 */ /* 0x008fc400078e0204 */
[----:B------:R-:W-:-:S05]  /*b600*/  IMAD.MOV.U32 R6, RZ, RZ, 0x1 ;  /* 0x00000001ff067424 */ /* 0x000fca00078e00ff */
[----:B------:R-:W2:Y:S01]  /*b610*/  LDC R21, c[0x0][0x600] ;  /* 0x00018000ff157b82 */ /* 0x000ea20000000800 */
[-CC-:B----4-:R-:W-:Y:S02]  /*b620*/  SHF.R.U64 R13, R10, R14.reuse, R5.reuse ;  /* 0x0000000e0a0d7219 */ /* 0x190fe40000001205 */
[----:B------:R-:W-:Y:S02]  /*b630*/  SHF.R.U32.HI R4, RZ, R14, R5 ;  /* 0x0000000eff047219 */ /* 0x000fe40000011605 */
[----:B------:R3:W4:Y:S03]  /*b640*/  F2I.U32.TRUNC.NTZ R14, R7 ;  /* 0x00000007000e7305 */ /* 0x000726000020f000 */
[----:B------:R-:W1:Y:S01]  /*b650*/  LDC R26, c[0x0][0x648] ;  /* 0x00019200ff1a7b82 */ /* 0x000e620000000800 */
[-C--:B0-----:R-:W-:Y:S02]  /*b660*/  SHF.R.U64 R15, R13, R9.reuse, R4 ;  /* 0x000000090d0f7219 */ /* 0x081fe40000001204 */
[----:B------:R-:W-:-:S02]  /*b670*/  SHF.L.U32 R8, R8, R9, RZ ;  /* 0x0000000908087219 */ /* 0x000fc400000006ff */
[-C--:B------:R-:W-:Y:S01]  /*b680*/  SHF.R.U32.HI R5, RZ, R9.reuse, R4 ;  /* 0x00000009ff057219 */ /* 0x080fe20000011604 */
[----:B------:R-:W-:Y:S01]  /*b690*/  IMAD.MOV.U32 R4, RZ, RZ, R15 ;  /* 0x000000ffff047224 */ /* 0x000fe200078e000f */
[----:B------:R-:W-:Y:S01]  /*b6a0*/  SHF.L.U32 R22, R6, R9, RZ ;  /* 0x0000000906167219 */ /* 0x000fe200000006ff */
[----:B------:R-:W0:Y:S01]  /*b6b0*/  LDC R27, c[0x0][0x638] ;  /* 0x00018e00ff1b7b82 */ /* 0x000e220000000800 */
[----:B------:R-:W-:-:S07]  /*b6c0*/  LOP3.LUT R28, RZ, R8, RZ, 0x33, !PT ;  /* 0x00000008ff1c7212 */ /* 0x000fce00078e33ff */
        /* <DEDUP_REMOVED lines=12> */
.L_x_287:
[----:B------:R-:W-:Y:S01]  /*b790*/  ISETP.NE.AND P0, PT, R2, 0x1, PT ;  /* 0x000000010200780c */ /* 0x000fe20003f05270 */
[----:B--2---:R-:W-:Y:S01]  /*b7a0*/  VIADD R7, R21, 0xffffffff ;  /* 0xffffffff15077836 */ /* 0x004fe20000000000 */
[----:B-1----:R-:W-:Y:S01]  /*b7b0*/  SHF.R.U64 R5, R4, R26, R5 ;  /* 0x0000001a04057219 */ /* 0x002fe20000001205 */
[----:B------:R-:W-:Y:S01]  /*b7c0*/  IMAD.MOV R14, RZ, RZ, -R14 ;  /* 0x000000ffff0e7224 */ /* 0x000fe200078e0a0e */
[----:B------:R-:W-:Y:S01]  /*b7d0*/  LOP3.LUT R4, R13, R28, RZ, 0xc0, !PT ;  /* 0x0000001c0d047212 */ /* 0x000fe200078ec0ff */
[----:B------:R-:W-:Y:S01]  /*b7e0*/  IMAD.MOV.U32 R8, RZ, RZ, R12 ;  /* 0x000000ffff087224 */ /* 0x000fe200078e000c */
[----:B------:R-:W-:Y:S01]  /*b7f0*/  LOP3.LUT R10, R10, R7, RZ, 0xc0, !PT ;  /* 0x000000070a0a7212 */ /* 0x000fe200078ec0ff */
[----:B------:R-:W-:Y:S02]  /*b800*/  IMAD.MOV R6, RZ, RZ, -R5 ;  /* 0x000000ffff067224 */ /* 0x000fe400078e0a05 */
[----:B------:R-:W-:-:S04]  /*b810*/  IMAD R4, R22, R5, R4 ;  /* 0x0000000516047224 */ /* 0x000fc800078e0204 */
[----:B------:R-:W-:Y:S02]  /*b820*/  @P0 IMAD R23, R20, R14, R3 ;  /* 0x0000000e14170224 */ /* 0x000fe400078e0203 */
[----:B0-----:R-:W-:Y:S01]  /*b830*/  IMAD R3, R6, R27, R15 ;  /* 0x0000001b06037224 */ /* 0x001fe200078e020f */
[----:B------:R-:W-:Y:S01]  /*b840*/  MOV R6, 0x1 ;  /* 0x0000000100067802 */ /* 0x000fe20000000f00 */
[----:B------:R-:W-:Y:S02]  /*b850*/  IMAD R7, R4, R29, R23 ;  /* 0x0000001d04077224 */ /* 0x000fe400078e0217 */
[----:B------:R-:W-:-:S05]  /*b860*/  IMAD R4, R3, R21, R10 ;  /* 0x0000001503047224 */ /* 0x000fca00078e020a */
[----:B------:R-:W-:Y:S02]  /*b870*/  SEL R9, R4, R7, !P0 ;  /* 0x0000000704097207 */ /* 0x000fe40004000000 */
[----:B------:R-:W-:-:S07]  /*b880*/  SEL R7, R7, R4, !P0 ;  /* 0x0000000407077207 */ /* 0x000fce0004000000 */
.L_x_285:
[----:B------:R-:W-:-:S08]  /*b890*/  NOP ;  /* 0x0000000000007918 */ /* 0x000fd00000000000 */
[----:B------:R-:W0:-:S00]  /*b8a0*/  USETMAXREG.DEALLOC.CTAPOOL 0x28 ;  /* 0x00000028000079c8 */ /* 0x000e0000080e0500 */
[----:B0-----:R-:W-:-:S13]  /*b8b0*/  ISETP.NE.AND P0, PT, R0, RZ, PT ;  /* 0x000000ff0000720c */ /* 0x001fda0003f05270 */
[----:B------:R-:W-:Y:S05]  /*b8c0*/  @P0 EXIT ;  /* 0x000000000000094d */ /* 0x000fea0003800000 */
[----:B------:R-:W-:Y:S01]  /*b8d0*/  LOP3.LUT P0, RZ, R6, 0xff, RZ, 0xc0, !PT ;  /* 0x000000ff06ff7812 */ /* 0x000fe2000780c0ff */
[----:B------:R-:W-:Y:S02]  /*b8e0*/  IMAD.MOV.U32 R0, RZ, RZ, 0x1 ;  /* 0x00000001ff007424 */ /* 0x000fe400078e00ff */
[----:B------:R-:W-:-:S10]  /*b8f0*/  IMAD.MOV.U32 R12, RZ, RZ, RZ ;  /* 0x000000ffff0c7224 */ /* 0x000fd400078e00ff */
[----:B------:R-:W-:Y:S05]  /*b900*/  @!P0 BRA `(.L_x_288) ;  /* 0x0000000c00688947 */ /* 0x000fea0003800000 */
[----:B------:R-:W0:Y:S01]  /*b910*/  LDC R0, c[0x0][0x28c] ;  /* 0x0000a300ff007b82 */ /* 0x000e220000000800 */
[----:B------:R-:W-:Y:S01]  /*b920*/  ULDC UR5, c[0x0][0x658] ;  /* 0x0001960000057ab9 */ /* 0x000fe20000000800 */
[----:B------:R-:W-:Y:S01]  /*b930*/  UMOV UR7, 0xffffffff ;  /* 0xffffffff00077882 */ /* 0x000fe20000000000 */
[----:B------:R-:W-:Y:S01]  /*b940*/  ULDC UR6, c[0x0][0xc] ;  /* 0x0000030000067ab9 */ /* 0x000fe20000000800 */
[----:B------:R-:W-:Y:S01]  /*b950*/  USHF.L.U32 UR9, UR7, UR5, URZ ;  /* 0x0000000507097299 */ /* 0x000fe2000800063f */
[C---:B------:R-:W-:Y:S01]  /*b960*/  LOP3.LUT P2, RZ, R18.reuse, 0x7f, RZ, 0xc0, !PT ;  /* 0x0000007f12ff7812 */ /* 0x040fe2000784c0ff */
[----:B------:R-:W-:Y:S01]  /*b970*/  UMOV UR8, 0x1 ;  /* 0x0000000100087882 */ /* 0x000fe20000000000 */
[----:B------:R-:W-:Y:S01]  /*b980*/  ULDC UR7, c[0x0][0x10] ;  /* 0x0000040000077ab9 */ /* 0x000fe20000000800 */
[----:B------:R-:W-:Y:S01]  /*b990*/  LOP3.LUT P0, RZ, R18, 0x1f, RZ, 0xc0, !PT ;  /* 0x0000001f12ff7812 */ /* 0x000fe2000780c0ff */
[----:B------:R-:W-:Y:S01]  /*b9a0*/  UIMAD.WIDE.U32 UR6, UR6, UR7, URZ ;  /* 0x00000007060672a5 */ /* 0x000fe2000f8e003f */
[----:B------:R-:W-:Y:S01]  /*b9b0*/  BSSY B0, `(.L_x_288) ;  /* 0x00000cf000007945 */ /* 0x000fe20003800000 */
[----:B------:R-:W-:Y:S01]  /*b9c0*/  USHF.L.U32 UR5, UR8, UR5, URZ ;  /* 0x0000000508057299 */ /* 0x000fe2000800063f */
[----:B------:R-:W-:Y:S01]  /*b9d0*/  IMAD.MOV.U32 R13, RZ, RZ, 0x1 ;  /* 0x00000001ff0d7424 */ /* 0x000fe200078e00ff */
[----:B------:R-:W-:Y:S01]  /*b9e0*/  LOP3.LUT R11, R19, 0x2, RZ, 0xfc, !PT ;  /* 0x00000002130b7812 */ /* 0x000fe200078efcff */
[----:B------:R-:W-:Y:S01]  /*b9f0*/  ULDC UR8, c[0x0][0x14] ;  /* 0x0000050000087ab9 */ /* 0x000fe20000000800 */
[----:B------:R-:W-:Y:S01]  /*ba00*/  PLOP3.LUT P0, PT, P0, P2, PT, 0x8a, 0x0 ;  /* 0x000000000000781c */ /* 0x000fe20000705172 */
[----:B------:R-:W-:Y:S01]  /*ba10*/  UIMAD.WIDE.U32 UR30, UR6, UR8, URZ ;  /* 0x00000008061e72a5 */ /* 0x000fe2000f8e003f */
[----:B------:R-:W-:Y:S01]  /*ba20*/  IMAD.MOV.U32 R12, RZ, RZ, RZ ;  /* 0x000000ffff0c7224 */ /* 0x000fe200078e00ff */
[----:B------:R-:W-:Y:S01]  /*ba30*/  UIMAD UR7, UR7, UR8, URZ ;  /* 0x00000008070772a4 */ /* 0x000fe2000f8e023f */
[----:B------:R-:W-:Y:S01]  /*ba40*/  ULDC UR4, c[0x0][0x600] ;  /* 0x0001800000047ab9 */ /* 0x000fe20000000800 */
[----:B------:R-:W-:-:S02]  /*ba50*/  ULOP3.LUT UR6, URZ, UR9, URZ, 0x33, !UPT ;  /* 0x000000093f067292 */ /* 0x000fc4000f8e333f */
[----:B------:R-:W-:Y:S01]  /*ba60*/  UIADD3 UR4, UR4, -0x1, URZ ;  /* 0xffffffff04047890 */ /* 0x000fe2000fffe03f */
[----:B0-----:R-:W-:Y:S01]  /*ba70*/  VIADD R0, R0, 0x7f ;  /* 0x0000007f00007836 */ /* 0x001fe20000000000 */
[----:B------:R-:W-:Y:S01]  /*ba80*/  UIADD3 UR7, UR31, UR7, URZ ;  /* 0x000000071f077290 */ /* 0x000fe2000fffe03f */
[----:B------:R-:W-:-:S03]  /*ba90*/  ULDC.64 UR38, c[0x0][0x198] ;  /* 0x0000660000267ab9 */ /* 0x000fc60000000a00 */
[----:B------:R-:W-:-:S04]  /*baa0*/  SHF.R.S32.HI R3, RZ, 0x1f, R0 ;  /* 0x0000001fff037819 */ /* 0x000fc80000011400 */
[----:B------:R-:W-:Y:S01]  /*bab0*/  LEA.HI R3, R3, R0, RZ, 0x7 ;  /* 0x0000000003037211 */ /* 0x000fe200078f38ff */
[----:B------:R-:W-:-:S03]  /*bac0*/  IMAD.MOV.U32 R0, RZ, RZ, 0x1 ;  /* 0x00000001ff007424 */ /* 0x000fc600078e00ff */
[----:B------:R-:W-:-:S05]  /*bad0*/  SHF.R.S32.HI R3, RZ, 0x7, R3 ;  /* 0x00000007ff037819 */ /* 0x000fca0000011403 */
[----:B------:R-:W-:-:S07]  /*bae0*/  VIADD R10, R3, 0x1 ;  /* 0x00000001030a7836 */ /* 0x000fce0000000000 */
.L_x_300:
[----:B------:R-:W-:-:S03]  /*baf0*/  UMOV UR8, 0xffffffff ;  /* 0xffffffff00087882 */ /* 0x000fc60000000000 */
[----:B------:R-:W-:Y:S05]  /*bb00*/  BRA.DIV UR8, `(.L_x_289) ;  /* 0x0000001208407947 */ /* 0x000fea000b800000 */
[----:B------:R-:W-:-:S13]  /*bb10*/  ELECT P6, URZ, PT ;  /* 0x00000000003f782f */ /* 0x000fda00038c0000 */
.L_x_314:
[----:B------:R-:W0:Y:S01]  /*bb20*/  LDC R4, c[0x0][0x28c] ;  /* 0x0000a300ff047b82 */ /* 0x000e220000000800 */
[----:B------:R-:W-:Y:S01]  /*bb30*/  BSSY B1, `(.L_x_290) ;  /* 0x0000043000017945 */ /* 0x000fe20003800000 */
[----:B0-----:R-:W-:-:S13]  /*bb40*/  ISETP.LT.OR P6, PT, R4, 0x1, !P6 ;  /* 0x000000010400780c */ /* 0x001fda00077c1670 */
[----:B------:R-:W-:Y:S05]  /*bb50*/  @P6 BRA `(.L_x_291) ;  /* 0x0000000400006947 */ /* 0x000fea0003800000 */
[----:B------:R-:W-:Y:S01]  /*bb60*/  IMAD.SHL.U32 R15, R7, 0x100, RZ ;  /* 0x00000100070f7824 */ /* 0x000fe200078e00ff */
[----:B------:R-:W-:Y:S01]  /*bb70*/  SHF.L.U32 R18, R9, 0x7, RZ ;  /* 0x0000000709127819 */ /* 0x000fe200000006ff */
[----:B------:R-:W-:Y:S02]  /*bb80*/  IMAD.MOV.U32 R20, RZ, RZ, RZ ;  /* 0x000000ffff147224 */ /* 0x000fe400078e00ff */
[----:B------:R-:W-:Y:S02]  /*bb90*/  IMAD.MOV.U32 R4, RZ, RZ, R10 ;  /* 0x000000ffff047224 */ /* 0x000fe400078e000a */
[----:B------:R-:W-:Y:S02]  /*bba0*/  IMAD.MOV.U32 R5, RZ, RZ, R0 ;  /* 0x000000ffff057224 */ /* 0x000fe400078e0000 */
[----:B------:R-:W-:-:S07]  /*bbb0*/  IMAD.MOV.U32 R6, RZ, RZ, R12 ;  /* 0x000000ffff067224 */ /* 0x000fce00078e000c */
.L_x_295:
[----:B------:R-:W0:Y:S01]  /*bbc0*/  S2R R14, SR_CgaCtaId ;  /* 0x00000000000e7919 */ /* 0x000e220000008800 */
[----:B------:R-:W-:Y:S01]  /*bbd0*/  MOV R7, 0x400 ;  /* 0x0000040000077802 */ /* 0x000fe20000000f00 */
[----:B------:R-:W1:Y:S03]  /*bbe0*/  @!P2 LDC R9, c[0x0][0x500] ;  /* 0x00014000ff09ab82 */ /* 0x000e660000000800 */
[----:B0-----:R-:W-:Y:S02]  /*bbf0*/  LEA R21, R14, R7, 0x18 ;  /* 0x000000070e157211 */ /* 0x001fe400078ec0ff */
[----:B------:R-:W-:-:S03]  /*bc00*/  SHF.L.U32 R7, R5, 0x1f, RZ ;  /* 0x0000001f05077819 */ /* 0x000fc600000006ff */
[----:B------:R-:W-:-:S04]  /*bc10*/  IMAD R14, R6, 0x8, R21 ;  /* 0x00000008060e7824 */ /* 0x000fc800078e0215 */
[----:B------:R-:W0:Y:S02]  /*bc20*/  SYNCS.PHASECHK.TRANS64.TRYWAIT P1, [R14+URZ+0x38], R7 ;  /* 0x000038070e0075a7 */ /* 0x000e24000802017f */
[----:B01----:R-:W-:Y:S05]  /*bc30*/  @!P1 BRA `(.L_x_292) ;  /* 0x0000001000149947 */ /* 0x003fea0003800000 */
.L_x_315:
[----:B0-----:R-:W-:Y:S01]  /*bc40*/  PRMT R7, R11, 0x9910, RZ ;  /* 0x000099100b077816 */ /* 0x001fe200000000ff */
[----:B------:R0:W-:Y:S03]  /*bc50*/  @!P2 SYNCS.ARRIVE.TRANS64 RZ, [R14+URZ], R9 ;  /* 0x000000090effa9a7 */ /* 0x0001e6000800003f */
[----:B------:R-:W-:-:S13]  /*bc60*/  ISETP.NE.AND P1, PT, R7, 0x2, PT ;  /* 0x000000020700780c */ /* 0x000fda0003f25270 */
[----:B0-----:R-:W-:Y:S05]  /*bc70*/  @P1 BRA `(.L_x_293) ;  /* 0x0000000000041947 */ /* 0x001fea0003800000 */
[----:B------:R-:W-:Y:S01]  /*bc80*/  BPT.TRAP 0x1 ;  /* 0x000000040000795c */ /* 0x000fe20000300000 */
.L_x_293:
[----:B------:R-:W-:Y:S05]  /*bc90*/  @P0 BRA `(.L_x_294) ;  /* 0x0000000000040947 */ /* 0x000fea0003800000 */
[----:B------:R-:W-:Y:S01]  /*bca0*/  BPT.TRAP 0x1 ;  /* 0x000000040000795c */ /* 0x000fe20000300000 */
.L_x_294:
[--C-:B------:R-:W-:Y:S01]  /*bcb0*/  IMAD R7, R6, 0x10000, R21.reuse ;  /* 0x0001000006077824 */ /* 0x100fe200078e0215 */
[----:B------:R-:W-:Y:S01]  /*bcc0*/  R2UR UR34, R20 ;  /* 0x00000000142272ca */ /* 0x000fe200000e0000 */
[----:B------:R-:W-:Y:S01]  /*bcd0*/  IMAD R21, R6, 0x8000, R21 ;  /* 0x0000800006157824 */ /* 0x000fe200078e0215 */
[----:B------:R-:W-:Y:S01]  /*bce0*/  R2UR UR33, R14 ;  /* 0x000000000e2172ca */ /* 0x000fe200000e0000 */
[----:B------:R-:W-:Y:S01]  /*bcf0*/  VIADD R4, R4, 0xffffffff ;  /* 0xffffffff04047836 */ /* 0x000fe20000000000 */
[----:B------:R-:W-:Y:S01]  /*bd00*/  R2UR UR24, R7 ;  /* 0x00000000071872ca */ /* 0x000fe200000e0000 */
[----:B------:R-:W-:Y:S01]  /*bd10*/  UIADD3 UR14, UP0, UR38, 0xf0, URZ ;  /* 0x000000f0260e7890 */ /* 0x000fe2000ff1e03f */
[----:B------:R-:W-:Y:S01]  /*bd20*/  R2UR UR8, R21 ;  /* 0x00000000150872ca */ /* 0x000fe200000e0000 */
[----:B------:R-:W-:Y:S01]  /*bd30*/  UIADD3 UR40, UP1, UR38, 0x1f0, URZ ;  /* 0x000001f026287890 */ /* 0x000fe2000ff3e03f */
[----:B------:R-:W-:Y:S01]  /*bd40*/  R2UR UR36, R8 ;  /* 0x00000000082472ca */ /* 0x000fe200000e0000 */
[----:B------:R-:W-:Y:S01]  /*bd50*/  UIADD3.X UR15, URZ, UR39, URZ, UP0, !UPT ;  /* 0x000000273f0f7290 */ /* 0x000fe200087fe43f */
[----:B------:R-:W-:Y:S01]  /*bd60*/  R2UR UR35, R15 ;  /* 0x000000000f2372ca */ /* 0x000fe200000e0000 */
[----:B------:R-:W-:Y:S01]  /*bd70*/  UIADD3.X UR41, URZ, UR39, URZ, UP1, !UPT ;  /* 0x000000273f297290 */ /* 0x000fe20008ffe43f */
[----:B------:R-:W-:Y:S01]  /*bd80*/  R2UR UR19, R18 ;  /* 0x00000000121372ca */ /* 0x000fe200000e0000 */
[----:B------:R-:W-:Y:S01]  /*bd90*/  UIADD3 UR26, UR34, 0x40, URZ ;  /* 0x00000040221a7890 */ /* 0x000fe2000fffe03f */
[----:B------:R-:W-:Y:S01]  /*bda0*/  ISETP.GT.AND P3, PT, R4, 0x1, PT ;  /* 0x000000010400780c */ /* 0x000fe20003f64270 */
[----:B------:R-:W-:Y:S01]  /*bdb0*/  VIADD R6, R6, 0x1 ;  /* 0x0000000106067836 */ /* 0x000fe20000000000 */
[----:B------:R-:W-:Y:S01]  /*bdc0*/  UMOV UR22, 0x0 ;  /* 0x0000000000167882 */ /* 0x000fe20000000000 */
[----:B------:R-:W-:Y:S01]  /*bdd0*/  UIADD3 UR32, UR24, 0x180, URZ ;  /* 0x0000018018207890 */ /* 0x000fe2000fffe03f */
[----:B------:R-:W-:Y:S01]  /*bde0*/  IADD3 R20, R20, 0x80, RZ ;  /* 0x0000008014147810 */ /* 0x000fe20007ffe0ff */
[----:B------:R-:W-:Y:S01]  /*bdf0*/  UIADD3 UR24, UR24, 0x8180, URZ ;  /* 0x0000818018187890 */ /* 0x000fe2000fffe03f */
[----:B------:R-:W-:Y:S01]  /*be00*/  ISETP.NE.AND P1, PT, R6, 0x7, PT ;  /* 0x000000070600780c */ /* 0x000fe20003f25270 */
[----:B------:R-:W-:-:S02]  /*be10*/  UIADD3 UR16, UR8, 0x70180, URZ ;  /* 0x0007018008107890 */ /* 0x000fc4000fffe03f */
[----:B------:R-:W-:Y:S01]  /*be20*/  UIADD3 UR8, UR8, 0x74180, URZ ;  /* 0x0007418008087890 */ /* 0x000fe2000fffe03f */
[----:B------:R-:W-:Y:S01]  /*be30*/  SEL R14, RZ, 0x1, P1 ;  /* 0x00000001ff0e7807 */ /* 0x000fe20000800000 */
[----:B------:R-:W-:Y:S01]  /*be40*/  UMOV UR23, 0x10000000 ;  /* 0x1000000000177882 */ /* 0x000fe20000000000 */
[----:B------:R-:W-:Y:S01]  /*be50*/  UMOV UR25, UR33 ;  /* 0x0000002100197c82 */ /* 0x000fe20008000000 */
[----:B------:R-:W-:Y:S01]  /*be60*/  UMOV UR28, UR36 ;  /* 0x00000024001c7c82 */ /* 0x000fe20008000000 */
[----:B------:R-:W-:Y:S01]  /*be70*/  UMOV UR27, UR35 ;  /* 0x00000023001b7c82 */ /* 0x000fe20008000000 */
[----:B------:R-:W-:Y:S01]  /*be80*/  UMOV UR17, UR33 ;  /* 0x0000002100117c82 */ /* 0x000fe20008000000 */
[----:B------:R-:W-:Y:S01]  /*be90*/  UMOV UR18, UR34 ;  /* 0x0000002200127c82 */ /* 0x000fe20008000000 */
[----:B------:R-:W-:Y:S01]  /*bea0*/  UMOV UR20, UR36 ;  /* 0x0000002400147c82 */ /* 0x000fe20008000000 */
[----:B------:R0:W-:Y:S01]  /*beb0*/  UTMALDG.3D [UR32], [UR14], desc[UR22] ;  /* 0x000016200e0075b4 */ /* 0x0001e20008011000 */
[----:B------:R-:W-:Y:S01]  /*bec0*/  UMOV UR9, UR33 ;  /* 0x0000002100097c82 */ /* 0x000fe20008000000 */
[----:B------:R-:W-:Y:S01]  /*bed0*/  UMOV UR11, UR19 ;  /* 0x00000013000b7c82 */ /* 0x000fe20008000000 */
[----:B------:R-:W-:Y:S01]  /*bee0*/  UMOV UR12, UR36 ;  /* 0x00000024000c7c82 */ /* 0x000fe20008000000 */
[----:B------:R-:W-:Y:S01]  /*bef0*/  UMOV UR10, UR26 ;  /* 0x0000001a000a7c82 */ /* 0x000fe20008000000 */
[----:B------:R-:W-:-:S02]  /*bf00*/  LOP3.LUT R5, R5, R14, RZ, 0x3c, !PT ;  /* 0x0000000e05057212 */ /* 0x000fc400078e3cff */
[----:B------:R-:W-:Y:S01]  /*bf10*/  SEL R6, R6, RZ, P1 ;  /* 0x000000ff06067207 */ /* 0x000fe20000800000 */
[----:B------:R0:W-:Y:S01]  /*bf20*/  UTMALDG.3D [UR24], [UR14], desc[UR22] ;  /* 0x000016180e0075b4 */ /* 0x0001e20008011000 */
[----:B------:R0:W-:Y:S01]  /*bf30*/  UTMALDG.3D [UR16], [UR40], desc[UR22] ;  /* 0x00001610280075b4 */ /* 0x0001e20008011000 */
[----:B------:R0:W-:Y:S02]  /*bf40*/  UTMALDG.3D [UR8], [UR40], desc[UR22] ;  /* 0x00001608280075b4 */ /* 0x0001e40008011000 */
[----:B0-----:R-:W-:Y:S05]  /*bf50*/  @P3 BRA `(.L_x_295) ;  /* 0xfffffffc00183947 */ /* 0x001fea000383ffff */
.L_x_291:
[----:B------:R-:W-:Y:S05]  /*bf60*/  BSYNC B1 ;  /* 0x0000000000017941 */ /* 0x000fea0003800000 */
.L_x_290:
[----:B------:R-:W-:Y:S01]  /*bf70*/  LOP3.LUT P4, RZ, R13, 0xff, RZ, 0xc0, !PT ;  /* 0x000000ff0dff7812 */ /* 0x000fe2000788c0ff */
[C---:B------:R-:W-:Y:S01]  /*bf80*/  IMAD.IADD R12, R3.reuse, 0x1, R12 ;  /* 0x00000001030c7824 */ /* 0x040fe200078e020c */
[----:B------:R-:W-:Y:S01]  /*bf90*/  ULDC.64 UR8, c[0x0][0x650] ;  /* 0x0001940000087ab9 */ /* 0x000fe20000000a00 */
[C---:B------:R-:W-:Y:S01]  /*bfa0*/  ISETP.GE.U32.AND P3, PT, R3.reuse, 0x7, PT ;  /* 0x000000070300780c */ /* 0x040fe20003f66070 */
[----:B------:R-:W-:Y:S01]  /*bfb0*/  BSSY B1, `(.L_x_296) ;  /* 0x000006c000017945 */ /* 0x000fe20003800000 */
[C---:B------:R-:W-:Y:S01]  /*bfc0*/  IMAD.WIDE.U32 R4, R12.reuse, 0x24924925, RZ ;  /* 0x249249250c047825 */ /* 0x040fe200078e00ff */
[C---:B------:R-:W-:Y:S02]  /*bfd0*/  ISETP.GT.U32.AND P1, PT, R12.reuse, 0x6, PT ;  /* 0x000000060c00780c */ /* 0x040fe40003f24070 */
[----:B------:R-:W-:Y:S01]  /*bfe0*/  PRMT R13, RZ, 0x7610, R13 ;  /* 0x00007610ff0d7816 */ /* 0x000fe2000000000d */
[----:B------:R-:W-:Y:S01]  /*bff0*/  IMAD.IADD R4, R12, 0x1, -R5 ;  /* 0x000000010c047824 */ /* 0x000fe200078e0a05 */
[----:B------:R-:W-:Y:S01]  /*c000*/  ISETP.LT.U32.AND P1, PT, R3, 0x7, P1 ;  /* 0x000000070300780c */ /* 0x000fe20000f21070 */
[----:B------:R-:W-:-:S02]  /*c010*/  IMAD.MOV.U32 R9, RZ, RZ, -0x1 ;  /* 0xffffffffff097424 */ /* 0x000fc400078e00ff */
[----:B------:R-:W0:Y:S01]  /*c020*/  @P4 S2R R7, SR_CgaCtaId ;  /* 0x0000000000074919 */ /* 0x000e220000008800 */
[----:B------:R-:W-:Y:S01]  /*c030*/  @P4 MOV R6, 0x400 ;  /* 0x0000040000064802 */ /* 0x000fe20000000f00 */
[----:B------:R-:W-:Y:S01]  /*c040*/  IMAD.MOV.U32 R8, RZ, RZ, -0x1 ;  /* 0xffffffffff087424 */ /* 0x000fe200078e00ff */
[----:B------:R-:W-:-:S04]  /*c050*/  LEA.HI R4, R4, R5, RZ, 0x1f ;  /* 0x0000000504047211 */ /* 0x000fc800078ff8ff */
[--C-:B------:R-:W-:Y:S02]  /*c060*/  SHF.R.U32.HI R5, RZ, 0x2, R4.reuse ;  /* 0x00000002ff057819 */ /* 0x100fe40000011604 */
[----:B------:R-:W-:-:S03]  /*c070*/  PRMT R4, RZ, 0x7610, R4 ;  /* 0x00007610ff047816 */ /* 0x000fc60000000004 */
[----:B------:R-:W-:Y:S01]  /*c080*/  IMAD R12, R5, -0x7, R12 ;  /* 0xfffffff9050c7824 */ /* 0x000fe200078e020c */
[----:B0-----:R-:W-:Y:S02]  /*c090*/  @P4 LEA R6, R7, R6, 0x18 ;  /* 0x0000000607064211 */ /* 0x001fe400078ec0ff */
[----:B------:R-:W-:Y:S02]  /*c0a0*/  SEL R7, RZ, 0x1, !P1 ;  /* 0x00000001ff077807 */ /* 0x000fe40004800000 */
[----:B------:R-:W-:Y:S01]  /*c0b0*/  IADD3 R16, P1, R16, UR30, RZ ;  /* 0x0000001e10107c10 */ /* 0x000fe2000ff3e0ff */
[----:B------:R0:W-:Y:S01]  /*c0c0*/  @P4 SYNCS.ARRIVE.TRANS64.A1T0 RZ, [R6+URZ+0x88], RZ ;  /* 0x000088ff06ff49a7 */ /* 0x0001e2000810003f */
[----:B------:R-:W-:Y:S01]  /*c0d0*/  LOP3.LUT R0, R0, R7, RZ, 0x3c, !PT ;  /* 0x0000000700007212 */ /* 0x000fe200078e3cff */
[----:B------:R-:W-:Y:S01]  /*c0e0*/  IMAD.MOV.U32 R7, RZ, RZ, -0x1 ;  /* 0xffffffffff077424 */ /* 0x000fe200078e00ff */
[----:B------:R-:W-:Y:S02]  /*c0f0*/  IADD3.X R17, R17, UR7, RZ, P1, !PT ;  /* 0x0000000711117c10 */ /* 0x000fe40008ffe4ff */
[----:B------:R-:W-:-:S02]  /*c100*/  ISETP.GE.U32.AND P1, PT, R16, UR8, PT ;  /* 0x0000000810007c0c */ /* 0x000fc4000bf26070 */
[----:B------:R-:W-:Y:S02]  /*c110*/  @P3 LOP3.LUT R0, R0, 0x1, R5, 0x78, !PT ;  /* 0x0000000100003812 */ /* 0x000fe400078e7805 */
[----:B------:R-:W-:-:S13]  /*c120*/  ISETP.GE.U32.AND.EX P1, PT, R17, UR9, PT, P1 ;  /* 0x0000000911007c0c */ /* 0x000fda000bf26110 */
[----:B0-----:R-:W-:Y:S05]  /*c130*/  @P1 BRA `(.L_x_297) ;  /* 0x00000004004c1947 */ /* 0x001fea0003800000 */
[----:B------:R-:W-:Y:S01]  /*c140*/  ULDC.64 UR8, c[0x0][0x628] ;  /* 0x00018a0000087ab9 */ /* 0x000fe20000000a00 */
[----:B------:R-:W0:Y:S01]  /*c150*/  S2R R15, SR_CTAID.X ;  /* 0x00000000000f7919 */ /* 0x000e220000002500 */
[----:B------:R-:W-:Y:S01]  /*c160*/  ISETP.NE.U32.AND P1, PT, RZ, UR8, PT ;  /* 0x00000008ff007c0c */ /* 0x000fe2000bf25070 */
[----:B------:R-:W-:Y:S01]  /*c170*/  ULDC UR11, c[0x0][0x630] ;  /* 0x00018c00000b7ab9 */ /* 0x000fe20000000800 */
[----:B------:R-:W-:Y:S01]  /*c180*/  IMAD.MOV.U32 R4, RZ, RZ, R16 ;  /* 0x000000ffff047224 */ /* 0x000fe200078e0010 */
[----:B------:R-:W1:Y:S01]  /*c190*/  S2R R14, SR_CTAID.Y ;  /* 0x00000000000e7919 */ /* 0x000e620000002600 */
[----:B------:R-:W-:Y:S01]  /*c1a0*/  ISETP.NE.AND.EX P1, PT, RZ, UR9, PT, P1 ;  /* 0x00000009ff007c0c */ /* 0x000fe2000bf25310 */
[----:B------:R-:W-:-:S12]  /*c1b0*/  IMAD.MOV.U32 R5, RZ, RZ, R17 ;  /* 0x000000ffff057224 */ /* 0x000fd800078e0011 */
[----:B------:R-:W-:Y:S05]  /*c1c0*/  @!P1 BRA `(.L_x_298) ;  /* 0x0000000000289947 */ /* 0x000fea0003800000 */
[----:B------:R-:W-:Y:S02]  /*c1d0*/  ULDC UR10, c[0x0][0x634] ;  /* 0x00018d00000a7ab9 */ /* 0x000fe40000000800 */
[----:B------:R-:W-:-:S05]  /*c1e0*/  IADD3 R9, P1, R16, UR10, RZ ;  /* 0x0000000a10097c10 */ /* 0x000fca000ff3e0ff */
[----:B------:R-:W-:-:S04]  /*c1f0*/  IMAD.X R21, RZ, RZ, R17, P1 ;  /* 0x000000ffff157224 */ /* 0x000fc800008e0611 */
[----:B------:R-:W-:-:S04]  /*c200*/  IMAD.WIDE.U32 R6, R21, UR8, RZ ;  /* 0x0000000815067c25 */ /* 0x000fc8000f8e00ff */
[----:B------:R-:W-:-:S04]  /*c210*/  IMAD.WIDE.U32 R6, P1, R9, UR9, R6 ;  /* 0x0000000909067c25 */ /* 0x000fc8000f820006 */
[----:B------:R-:W-:Y:S01]  /*c220*/  IMAD.WIDE.U32 R8, R9, UR8, RZ ;  /* 0x0000000809087c25 */ /* 0x000fe2000f8e00ff */
[----:B------:R-:W-:-:S03]  /*c230*/  MOV R4, R7 ;  /* 0x0000000700047202 */ /* 0x000fc60000000f00 */
[----:B------:R-:W-:Y:S01]  /*c240*/  IMAD.X R5, RZ, RZ, RZ, P1 ;  /* 0x000000ffff057224 */ /* 0x000fe200008e06ff */
[----:B------:R-:W-:-:S05]  /*c250*/  IADD3 RZ, P1, R9, R6, RZ ;  /* 0x0000000609ff7210 */ /* 0x000fca0007f3e0ff */
[----:B------:R-:W-:-:S08]  /*c260*/  IMAD.WIDE.U32.X R4, R21, UR9, R4, P1 ;  /* 0x0000000915047c25 */ /* 0x000fd000088e0404 */
.L_x_298:
[--C-:B------:R-:W-:Y:S01]  /*c270*/  SHF.R.U64 R8, R4, UR11, R5.reuse ;  /* 0x0000000b04087c19 */ /* 0x100fe20008001205 */
[----:B------:R-:W-:Y:S01]  /*c280*/  ULDC.64 UR8, c[0x0][0x620] ;  /* 0x0001880000087ab9 */ /* 0x000fe20000000a00 */
[----:B------:R-:W-:Y:S01]  /*c290*/  SHF.R.U32.HI R4, RZ, UR11, R5 ;  /* 0x0000000bff047c19 */ /* 0x000fe20008011605 */
[----:B------:R-:W2:Y:S01]  /*c2a0*/  LDC R24, c[0x0][0x144] ;  /* 0x00005100ff187b82 */ /* 0x000ea20000000800 */
[----:B------:R-:W-:Y:S01]  /*c2b0*/  IADD3 R7, P1, RZ, -R8, RZ ;  /* 0x80000008ff077210 */ /* 0x000fe20007f3e0ff */
[----:B------:R-:W-:Y:S01]  /*c2c0*/  ULDC.64 UR12, c[0x0][0x640] ;  /* 0x00019000000c7ab9 */ /* 0x000fe20000000a00 */
[----:B0-----:R-:W-:Y:S01]  /*c2d0*/  I2FP.F32.U32 R9, R15 ;  /* 0x0000000f00097245 */ /* 0x001fe20000201000 */
[----:B------:R-:W-:Y:S02]  /*c2e0*/  ULDC UR10, c[0x0][0x608] ;  /* 0x00018200000a7ab9 */ /* 0x000fe40000000800 */
[----:B------:R-:W-:Y:S01]  /*c2f0*/  IMAD.X R4, RZ, RZ, ~R4, P1 ;  /* 0x000000ffff047224 */ /* 0x000fe200008e0e04 */
[----:B------:R-:W-:Y:S01]  /*c300*/  ISETP.NE.U32.AND P1, PT, RZ, UR12, PT ;  /* 0x0000000cff007c0c */ /* 0x000fe2000bf25070 */
[----:B------:R-:W0:Y:S02]  /*c310*/  LDC R21, c[0x0][0x148] ;  /* 0x00005200ff157b82 */ /* 0x000e240000000800 */
[----:B------:R-:W-:Y:S01]  /*c320*/  IMAD R6, R4, UR8, RZ ;  /* 0x0000000804067c24 */ /* 0x000fe2000f8e02ff */
[----:B------:R-:W-:Y:S01]  /*c330*/  ISETP.NE.AND.EX P1, PT, RZ, UR13, PT, P1 ;  /* 0x0000000dff007c0c */ /* 0x000fe2000bf25310 */
[----:B------:R-:W-:Y:S01]  /*c340*/  IMAD.WIDE.U32 R4, R7, UR8, R16 ;  /* 0x0000000807047c25 */ /* 0x000fe2000f8e0010 */
[----:B------:R-:W-:-:S03]  /*c350*/  ULDC UR8, c[0x0][0x150] ;  /* 0x0000540000087ab9 */ /* 0x000fc60000000800 */
[----:B------:R-:W-:Y:S02]  /*c360*/  IMAD R7, R7, UR9, R6 ;  /* 0x0000000907077c24 */ /* 0x000fe4000f8e0206 */
[----:B------:R-:W-:Y:S01]  /*c370*/  FMUL R6, R9, UR8 ;  /* 0x0000000809067c20 */ /* 0x000fe20008400000 */
[----:B------:R-:W-:Y:S01]  /*c380*/  ULDC UR8, c[0x0][0x618] ;  /* 0x0001860000087ab9 */ /* 0x000fe20000000800 */
[----:B------:R-:W-:Y:S01]  /*c390*/  ULDC UR9, c[0x0][0x154] ;  /* 0x0000550000097ab9 */ /* 0x000fe20000000800 */
[----:B------:R-:W-:-:S03]  /*c3a0*/  IMAD.IADD R5, R5, 0x1, R7 ;  /* 0x0000000105057824 */ /* 0x000fc600078e0207 */
[----:B------:R-:W3:Y:S02]  /*c3b0*/  F2I.U32.TRUNC.NTZ R6, R6 ;  /* 0x0000000600067305 */ /* 0x000ee4000020f000 */
[----:B------:R-:W-:Y:S02]  /*c3c0*/  SHF.R.U64 R9, R4, UR8, R5 ;  /* 0x0000000804097c19 */ /* 0x000fe40008001205 */
[----:B-1----:R-:W-:-:S05]  /*c3d0*/  I2FP.F32.U32 R4, R14 ;  /* 0x0000000e00047245 */ /* 0x002fca0000201000 */
[----:B------:R-:W-:Y:S01]  /*c3e0*/  FMUL R22, R4, UR9 ;  /* 0x0000000904167c20 */ /* 0x000fe20008400000 */
[----:B------:R-:W-:Y:S01]  /*c3f0*/  SHF.R.U32.HI R4, RZ, UR8, R5 ;  /* 0x00000008ff047c19 */ /* 0x000fe20008011605 */
[----:B------:R-:W-:-:S03]  /*c400*/  ULDC UR8, c[0x0][0x658] ;  /* 0x0001960000087ab9 */ /* 0x000fc60000000800 */
[--C-:B------:R-:W-:Y:S01]  /*c410*/  SHF.R.U64 R20, R9, UR10, R4.reuse ;  /* 0x0000000a09147c19 */ /* 0x100fe20008001204 */
[----:B------:R-:W1:Y:S01]  /*c420*/  F2I.U32.TRUNC.NTZ R22, R22 ;  /* 0x0000001600167305 */ /* 0x000e62000020f000 */
[----:B------:R-:W-:Y:S01]  /*c430*/  SHF.R.U32.HI R5, RZ, UR10, R4 ;  /* 0x0000000aff057c19 */ /* 0x000fe20008011604 */
[----:B---3--:R-:W-:-:S03]  /*c440*/  IMAD.MOV R6, RZ, RZ, -R6 ;  /* 0x000000ffff067224 */ /* 0x008fc600078e0a06 */
[----:B------:R-:W-:Y:S01]  /*c450*/  SHF.R.U64 R18, R20, UR8, R5 ;  /* 0x0000000814127c19 */ /* 0x000fe20008001205 */
[----:B--2---:R-:W-:Y:S01]  /*c460*/  IMAD R15, R24, R6, R15 ;  /* 0x00000006180f7224 */ /* 0x004fe200078e020f */
[----:B------:R-:W-:-:S03]  /*c470*/  SHF.R.U32.HI R23, RZ, UR8, R5 ;  /* 0x00000008ff177c19 */ /* 0x000fc60008011605 */
[----:B------:R-:W-:Y:S02]  /*c480*/  IMAD.MOV.U32 R4, RZ, RZ, R18 ;  /* 0x000000ffff047224 */ /* 0x000fe400078e0012 */
[----:B------:R-:W-:Y:S01]  /*c490*/  IMAD.MOV.U32 R5, RZ, RZ, R23 ;  /* 0x000000ffff057224 */ /* 0x000fe200078e0017 */
[----:B-1----:R-:W-:Y:S06]  /*c4a0*/  @!P1 BRA `(.L_x_299) ;  /* 0x0000000000289947 */ /* 0x002fec0003800000 */
[----:B------:R-:W-:Y:S02]  /*c4b0*/  ULDC UR8, c[0x0][0x64c] ;  /* 0x0001930000087ab9 */ /* 0x000fe40000000800 */
[----:B------:R-:W-:-:S05]  /*c4c0*/  IADD3 R5, P1, R18, UR8, RZ ;  /* 0x0000000812057c10 */ /* 0x000fca000ff3e0ff */
[----:B------:R-:W-:-:S04]  /*c4d0*/  IMAD.X R23, RZ, RZ, R23, P1 ;  /* 0x000000ffff177224 */ /* 0x000fc800008e0617 */
[----:B------:R-:W-:-:S04]  /*c4e0*/  IMAD.WIDE.U32 R6, R23, UR12, RZ ;  /* 0x0000000c17067c25 */ /* 0x000fc8000f8e00ff */
[----:B------:R-:W-:-:S04]  /*c4f0*/  IMAD.WIDE.U32 R6, P1, R5, UR13, R6 ;  /* 0x0000000d05067c25 */ /* 0x000fc8000f820006 */
[----:B------:R-:W-:-:S04]  /*c500*/  IMAD.WIDE.U32 R4, R5, UR12, RZ ;  /* 0x0000000c05047c25 */ /* 0x000fc8000f8e00ff */
[----:B------:R-:W-:Y:S01]  /*c510*/  IMAD.MOV.U32 R4, RZ, RZ, R7 ;  /* 0x000000ffff047224 */ /* 0x000fe200078e0007 */
[----:B------:R-:W-:Y:S01]  /*c520*/  IADD3 RZ, P3, R5, R6, RZ ;  /* 0x0000000605ff7210 */ /* 0x000fe20007f7e0ff */
[----:B------:R-:W-:-:S04]  /*c530*/  IMAD.X R5, RZ, RZ, RZ, P1 ;  /* 0x000000ffff057224 */ /* 0x000fc800008e06ff */
[----:B------:R-:W-:-:S08]  /*c540*/  IMAD.WIDE.U32.X R4, R23, UR13, R4, P3 ;  /* 0x0000000d17047c25 */ /* 0x000fd000098e0404 */
.L_x_299:
[----:B------:R-:W-:Y:S01]  /*c550*/  ISETP.NE.AND P1, PT, R2, 0x1, PT ;  /* 0x000000010200780c */ /* 0x000fe20003f25270 */
[----:B------:R-:W-:Y:S01]  /*c560*/  ULDC UR8, c[0x0][0x648] ;  /* 0x0001920000087ab9 */ /* 0x000fe20000000800 */
[----:B------:R-:W-:Y:S01]  /*c570*/  LOP3.LUT R20, R20, UR6, RZ, 0xc0, !PT ;  /* 0x0000000614147c12 */ /* 0x000fe2000f8ec0ff */
[----:B------:R-:W-:Y:S01]  /*c580*/  IMAD.MOV R22, RZ, RZ, -R22 ;  /* 0x000000ffff167224 */ /* 0x000fe200078e0a16 */
[----:B------:R-:W-:Y:S01]  /*c590*/  SHF.R.U64 R5, R4, UR8, R5 ;  /* 0x0000000804057c19 */ /* 0x000fe20008001205 */
[----:B------:R-:W-:Y:S01]  /*c5a0*/  ULDC UR8, c[0x0][0x638] ;  /* 0x00018e0000087ab9 */ /* 0x000fe20000000800 */
[----:B------:R-:W-:Y:S01]  /*c5b0*/  LOP3.LUT R9, R9, UR4, RZ, 0xc0, !PT ;  /* 0x0000000409097c12 */ /* 0x000fe2000f8ec0ff */
[----:B------:R-:W-:Y:S01]  /*c5c0*/  ULDC UR9, c[0x0][0x610] ;  /* 0x0001840000097ab9 */ /* 0x000fe20000000800 */
[C---:B------:R-:W-:Y:S01]  /*c5d0*/  IADD3 R7, -R5.reuse, RZ, RZ ;  /* 0x000000ff05077210 */ /* 0x040fe20007ffe1ff */
[----:B------:R-:W-:Y:S02]  /*c5e0*/  IMAD R20, R5, UR5, R20 ;  /* 0x0000000505147c24 */ /* 0x000fe4000f8e0214 */
[----:B------:R-:W-:-:S02]  /*c5f0*/  IMAD.MOV.U32 R4, RZ, RZ, 0x1 ;  /* 0x00000001ff047424 */ /* 0x000fc400078e00ff */
[----:B0-----:R-:W-:Y:S02]  /*c600*/  @P1 IMAD R15, R21, R22, R14 ;  /* 0x00000016150f1224 */ /* 0x001fe400078e020e */
[----:B------:R-:W-:Y:S01]  /*c610*/  IMAD R18, R7, UR8, R18 ;  /* 0x0000000807127c24 */ /* 0x000fe2000f8e0212 */
[----:B------:R-:W-:Y:S01]  /*c620*/  ULDC UR8, c[0x0][0x600] ;  /* 0x0001800000087ab9 */ /* 0x000fe20000000800 */
[----:B------:R-:W-:Y:S02]  /*c630*/  IMAD R15, R20, UR9, R15 ;  /* 0x00000009140f7c24 */ /* 0x000fe4000f8e020f */
[----:B------:R-:W-:-:S05]  /*c640*/  IMAD R18, R18, UR8, R9 ;  /* 0x0000000812127c24 */ /* 0x000fca000f8e0209 */
[----:B------:R-:W-:Y:S02]  /*c650*/  SEL R9, R18, R15, !P1 ;  /* 0x0000000f12097207 */ /* 0x000fe40004800000 */
[----:B------:R-:W-:-:S07]  /*c660*/  SEL R7, R15, R18, !P1 ;  /* 0x000000120f077207 */ /* 0x000fce0004800000 */
.L_x_297:
[----:B------:R-:W-:Y:S05]  /*c670*/  BSYNC B1 ;  /* 0x0000000000017941 */ /* 0x000fea0003800000 */
.L_x_296:
[----:B------:R-:W-:-:S13]  /*c680*/  LOP3.LUT P1, RZ, R4, 0xff, RZ, 0xc0, !PT ;  /* 0x000000ff04ff7812 */ /* 0x000fda000782c0ff */
[----:B------:R-:W-:Y:S05]  /*c690*/  @P1 BRA `(.L_x_300) ;  /* 0xfffffff400141947 */ /* 0x000fea000383ffff */
[----:B------:R-:W-:Y:S05]  /*c6a0*/  BSYNC B0 ;  /* 0x0000000000007941 */ /* 0x000fea0003800000 */
.L_x_288:
[----:B------:R-:W-:-:S03]  /*c6b0*/  UMOV UR8, 0xffffffff ;  /* 0xffffffff00087882 */ /* 0x000fc60000000000 */
[----:B------:R-:W-:Y:S05]  /*c6c0*/  BRA.DIV UR8, `(.L_x_301) ;  /* 0x0000000608847947 */ /* 0x000fea000b800000 */
[----:B------:R-:W-:-:S13]  /*c6d0*/  ELECT P6, URZ, PT ;  /* 0x00000000003f782f */ /* 0x000fda00038c0000 */
.L_x_318:
[----:B------:R-:W-:Y:S04]  /*c6e0*/  BSSY B0, `(.L_x_302) ;  /* 0x0000046000007945 */ /* 0x000fe80003800000 */
[----:B------:R-:W-:Y:S05]  /*c6f0*/  @!P6 BRA `(.L_x_303) ;  /* 0x000000040010e947 */ /* 0x000fea0003800000 */
[----:B------:R-:W-:-:S04]  /*c700*/  LOP3.LUT R19, R19, 0x2, RZ, 0xfc, !PT ;  /* 0x0000000213137812 */ /* 0x000fc800078efcff */
[----:B------:R-:W-:-:S13]  /*c710*/  ISETP.NE.AND P0, PT, R19, 0x3, PT ;  /* 0x000000031300780c */ /* 0x000fda0003f05270 */
[----:B------:R-:W-:Y:S05]  /*c720*/  @!P0 BRA `(.L_x_304) ;  /* 0x0000000000048947 */ /* 0x000fea0003800000 */
[----:B------:R-:W-:Y:S01]  /*c730*/  BPT.TRAP 0x1 ;  /* 0x000000040000795c */ /* 0x000fe20000300000 */
.L_x_304:
[----:B------:R-:W0:Y:S01]  /*c740*/  S2R R3, SR_CgaCtaId ;  /* 0x0000000000037919 */ /* 0x000e220000008800 */
[----:B------:R-:W-:-:S04]  /*c750*/  MOV R2, 0x400 ;  /* 0x0000040000027802 */ /* 0x000fc80000000f00 */
[----:B0-----:R-:W-:Y:S02]  /*c760*/  LEA R3, R3, R2, 0x18 ;  /* 0x0000000203037211 */ /* 0x001fe400078ec0ff */
[----:B------:R-:W-:-:S03]  /*c770*/  SHF.L.U32 R2, R0, 0x1f, RZ ;  /* 0x0000001f00027819 */ /* 0x000fc600000006ff */
[----:B------:R-:W-:-:S04]  /*c780*/  VIADD R3, R3, 0x38 ;  /* 0x0000003803037836 */ /* 0x000fc80000000000 */
[C---:B------:R-:W-:Y:S02]  /*c790*/  IMAD R7, R12.reuse, 0x8, R3 ;  /* 0x000000080c077824 */ /* 0x040fe400078e0203 */
[----:B------:R-:W-:Y:S02]  /*c7a0*/  VIADD R12, R12, 0x1 ;  /* 0x000000010c0c7836 */ /* 0x000fe40000000000 */
[----:B------:R-:W0:Y:S03]  /*c7b0*/  SYNCS.PHASECHK.TRANS64.TRYWAIT P0, [R7+URZ], R2 ;  /* 0x00000002070075a7 */ /* 0x000e26000800017f */
[----:B------:R-:W-:-:S04]  /*c7c0*/  ISETP.NE.AND P1, PT, R12, 0x7, PT ;  /* 0x000000070c00780c */ /* 0x000fc80003f25270 */
[----:B------:R-:W-:Y:S02]  /*c7d0*/  SEL R5, RZ, 0x1, P1 ;  /* 0x00000001ff057807 */ /* 0x000fe40000800000 */
[----:B------:R-:W-:Y:S02]  /*c7e0*/  SEL R12, R12, RZ, P1 ;  /* 0x000000ff0c0c7207 */ /* 0x000fe40000800000 */
[----:B------:R-:W-:-:S03]  /*c7f0*/  LOP3.LUT R5, R0, R5, RZ, 0x3c, !PT ;  /* 0x0000000500057212 */ /* 0x000fc600078e3cff */
[----:B------:R-:W-:Y:S01]  /*c800*/  IMAD R9, R12, 0x8, R3 ;  /* 0x000000080c097824 */ /* 0x000fe200078e0203 */
[----:B------:R-:W-:Y:S01]  /*c810*/  SHF.L.U32 R4, R5, 0x1f, RZ ;  /* 0x0000001f05047819 */ /* 0x000fe200000006ff */
[----:B0-----:R-:W-:Y:S06]  /*c820*/  @!P0 BRA `(.L_x_305) ;  /* 0x00000004004c8947 */ /* 0x001fec0003800000 */
.L_x_319:
[----:B------:R-:W1:Y:S01]  /*c830*/  SYNCS.PHASECHK.TRANS64.TRYWAIT P0, [R9+URZ], R4 ;  /* 0x00000004090075a7 */ /* 0x000e62000800017f */
[----:B------:R-:W-:-:S05]  /*c840*/  VIADD R0, R12, 0x1 ;  /* 0x000000010c007836 */ /* 0x000fca0000000000 */
[----:B------:R-:W-:-:S04]  /*c850*/  ISETP.NE.AND P1, PT, R0, 0x7, PT ;  /* 0x000000070000780c */ /* 0x000fc80003f25270 */
[----:B0-----:R-:W-:Y:S02]  /*c860*/  SEL R2, RZ, 0x1, P1 ;  /* 0x00000001ff027807 */ /* 0x001fe40000800000 */
[----:B------:R-:W-:Y:S02]  /*c870*/  SEL R0, R0, RZ, P1 ;  /* 0x000000ff00007207 */ /* 0x000fe40000800000 */
[----:B------:R-:W-:-:S03]  /*c880*/  LOP3.LUT R7, R5, R2, RZ, 0x3c, !PT ;  /* 0x0000000205077212 */ /* 0x000fc600078e3cff */
[----:B------:R-:W-:Y:S01]  /*c890*/  IMAD R6, R0, 0x8, R3 ;  /* 0x0000000800067824 */ /* 0x000fe200078e0203 */
[----:B------:R-:W-:Y:S01]  /*c8a0*/  SHF.L.U32 R5, R7, 0x1f, RZ ;  /* 0x0000001f07057819 */ /* 0x000fe200000006ff */
[----:B-1----:R-:W-:Y:S06]  /*c8b0*/  @!P0 BRA `(.L_x_306) ;  /* 0x00000004003c8947 */ /* 0x002fec0003800000 */
.L_x_320:
[----:B------:R-:W1:Y:S01]  /*c8c0*/  SYNCS.PHASECHK.TRANS64.TRYWAIT P0, [R6+URZ], R5 ;  /* 0x00000005060075a7 */ /* 0x000e62000800017f */
[----:B------:R-:W-:-:S05]  /*c8d0*/  VIADD R0, R0, 0x1 ;  /* 0x0000000100007836 */ /* 0x000fca0000000000 */
[----:B------:R-:W-:-:S04]  /*c8e0*/  ISETP.NE.AND P1, PT, R0, 0x7, PT ;  /* 0x000000070000780c */ /* 0x000fc80003f25270 */
[----:B------:R-:W-:Y:S02]  /*c8f0*/  SEL R2, RZ, 0x1, P1 ;  /* 0x00000001ff027807 */ /* 0x000fe40000800000 */
[----:B------:R-:W-:Y:S02]  /*c900*/  SEL R0, R0, RZ, P1 ;  /* 0x000000ff00007207 */ /* 0x000fe40000800000 */
[----:B------:R-:W-:-:S03]  /*c910*/  LOP3.LUT R7, R7, R2, RZ, 0x3c, !PT ;  /* 0x0000000207077212 */ /* 0x000fc600078e3cff */
[----:B0-----:R-:W-:Y:S01]  /*c920*/  IMAD R9, R0, 0x8, R3 ;  /* 0x0000000800097824 */ /* 0x001fe200078e0203 */
[----:B------:R-:W-:Y:S01]  /*c930*/  SHF.L.U32 R4, R7, 0x1f, RZ ;  /* 0x0000001f07047819 */ /* 0x000fe200000006ff */
[----:B-1----:R-:W-:Y:S06]  /*c940*/  @!P0 BRA `(.L_x_307) ;  /* 0x00000004002c8947 */ /* 0x002fec0003800000 */
.L_x_321:
[----:B------:R-:W1:Y:S01]  /*c950*/  SYNCS.PHASECHK.TRANS64.TRYWAIT P0, [R9+URZ], R4 ;  /* 0x00000004090075a7 */ /* 0x000e62000800017f */
[----:B------:R-:W-:-:S04]  /*c960*/  IADD3 R0, R0, 0x1, RZ ;  /* 0x0000000100007810 */ /* 0x000fc80007ffe0ff */
[----:B------:R-:W-:-:S04]  /*c970*/  ISETP.NE.AND P1, PT, R0, 0x7, PT ;  /* 0x000000070000780c */ /* 0x000fc80003f25270 */
[----:B------:R-:W-:Y:S02]  /*c980*/  SEL R2, RZ, 0x1, P1 ;  /* 0x00000001ff027807 */ /* 0x000fe40000800000 */
[----:B------:R-:W-:Y:S02]  /*c990*/  SEL R0, R0, RZ, P1 ;  /* 0x000000ff00007207 */ /* 0x000fe40000800000 */
[----:B------:R-:W-:-:S03]  /*c9a0*/  LOP3.LUT R7, R7, R2, RZ, 0x3c, !PT ;  /* 0x0000000207077212 */ /* 0x000fc600078e3cff */
[----:B0-----:R-:W-:Y:S01]  /*c9b0*/  IMAD R6, R0, 0x8, R3 ;  /* 0x0000000800067824 */ /* 0x001fe200078e0203 */
[----:B------:R-:W-:Y:S01]  /*c9c0*/  SHF.L.U32 R5, R7, 0x1f, RZ ;  /* 0x0000001f07057819 */ /* 0x000fe200000006ff */
[----:B-1----:R-:W-:Y:S06]  /*c9d0*/  @!P0 BRA `(.L_x_308) ;  /* 0x00000004001c8947 */ /* 0x002fec0003800000 */
.L_x_322:
        /* <DEDUP_REMOVED lines=9> */
.L_x_323:
[----:B------:R-:W1:Y:S01]  /*ca70*/  SYNCS.PHASECHK.TRANS64.TRYWAIT P0, [R9+URZ], R4 ;  /* 0x00000004090075a7 */ /* 0x000e62000800017f */
[----:B------:R-:W-:-:S05]  /*ca80*/  VIADD R0, R0, 0x1 ;  /* 0x0000000100007836 */ /* 0x000fca0000000000 */
[----:B------:R-:W-:-:S04]  /*ca90*/  ISETP.NE.AND P1, PT, R0, 0x7, PT ;  /* 0x000000070000780c */ /* 0x000fc80003f25270 */
[----:B------:R-:W-:Y:S02]  /*caa0*/  SEL R2, RZ, 0x1, P1 ;  /* 0x00000001ff027807 */ /* 0x000fe40000800000 */
[----:B------:R-:W-:Y:S02]  /*cab0*/  SEL R0, R0, RZ, P1 ;  /* 0x000000ff00007207 */ /* 0x000fe40000800000 */
[----:B------:R-:W-:Y:S01]  /*cac0*/  LOP3.LUT R2, R7, R2, RZ, 0x3c, !PT ;  /* 0x0000000207027212 */ /* 0x000fe200078e3cff */
[----:B-1----:R-:W-:Y:S06]  /*cad0*/  @!P0 BRA `(.L_x_310) ;  /* 0x0000000400048947 */ /* 0x002fec0003800000 */
.L_x_324:
[----:B------:R-:W-:Y:S01]  /*cae0*/  IMAD R3, R0, 0x8, R3 ;  /* 0x0000000800037824 */ /* 0x000fe200078e0203 */
[----:B------:R-:W-:-:S07]  /*caf0*/  SHF.L.U32 R0, R2, 0x1f, RZ ;  /* 0x0000001f02007819 */ /* 0x000fce00000006ff */
.L_x_311:
[----:B--2---:R2:W3:Y:S02]  /*cb00*/  SYNCS.PHASECHK.TRANS64.TRYWAIT P0, [R3+URZ], R0 ;  /* 0x00000000030075a7 */ /* 0x0044e4000800017f */
[----:B---3--:R-:W-:Y:S05]  /*cb10*/  @!P0 NANOSLEEP.SYNCS 0x989680 ;  /* 0x009896800000895d */ /* 0x008fea0003900000 */
[----:B------:R-:W3:Y:S02]  /*cb20*/  @!P0 SYNCS.PHASECHK.TRANS64 P0, [R3+URZ], R0 ;  /* 0x00000000030085a7 */ /* 0x000ee4000800007f */
[----:B---3--:R-:W-:Y:S05]  /*cb30*/  @!P0 BRA `(.L_x_311) ;  /* 0xfffffffc00f08947 */ /* 0x008fea000383ffff */
.L_x_303:
[----:B------:R-:W-:Y:S05]  /*cb40*/  BSYNC B0 ;  /* 0x0000000000007941 */ /* 0x000fea0003800000 */
.L_x_302:
[----:B------:R-:W-:Y:S05]  /*cb50*/  EXIT ;  /* 0x000000000000794d */ /* 0x000fea0003800000 */
.L_x_17:
[----:B---3--:R3:W4:Y:S02]  /*cb60*/  SYNCS.PHASECHK.TRANS64.TRYWAIT P1, [R3+URZ], R0 ;  /* 0x00000000030075a7 */ /* 0x008724000802017f */
[----:B----4-:R-:W-:Y:S05]  /*cb70*/  @!P1 NANOSLEEP.SYNCS 0x989680 ;  /* 0x009896800000995d */ /* 0x010fea0003900000 */
[----:B------:R-:W4:Y:S02]  /*cb80*/  @!P1 SYNCS.PHASECHK.TRANS64 P1, [R3+URZ], R0 ;  /* 0x00000000030095a7 */ /* 0x000f24000802007f */
[----:B----4-:R-:W-:Y:S05]  /*cb90*/  @!P1 BRA `(.L_x_17) ;  /* 0xfffffffc00f09947 */ /* 0x010fea000383ffff */
[----:B------:R-:W-:Y:S05]  /*cba0*/  BRA `(.L_x_16) ;  /* 0xffffff4400b07947 */ /* 0x000fea000383ffff */
.L_x_22:
[----:B-1----:R-:W-:-:S04]  /*cbb0*/  IMAD.U32 R4, RZ, RZ, UR9 ;  /* 0x00000009ff047e24 */ /* 0x002fc8000f8e00ff */
[----:B------:R1:W2:Y:S03]  /*cbc0*/  SYNCS.PHASECHK.TRANS64.TRYWAIT P1, [R4+URZ], R3 ;  /* 0x00000003040075a7 */ /* 0x0002a6000802017f */
[----:B--2---:R-:W-:Y:S05]  /*cbd0*/  @!P1 NANOSLEEP.SYNCS 0x989680 ;  /* 0x009896800000995d */ /* 0x004fea0003900000 */
[----:B------:R-:W2:Y:S02]  /*cbe0*/  @!P1 SYNCS.PHASECHK.TRANS64 P1, [R4+URZ], R3 ;  /* 0x00000003040095a7 */ /* 0x000ea4000802007f */
[----:B--2---:R-:W-:Y:S05]  /*cbf0*/  @!P1 BRA `(.L_x_22) ;  /* 0xfffffffc00ec9947 */ /* 0x004fea000383ffff */
[----:B------:R-:W-:Y:S05]  /*cc00*/  BRA `(.L_x_21) ;  /* 0xffffff4c00a47947 */ /* 0x000fea000383ffff */
.L_x_289:
[----:B------:R-:W-:Y:S01]  /*cc10*/  BSSY B1, `(.L_x_312) ;  /* 0x0000006000017945 */ /* 0x000fe20003800000 */
[----:B------:R-:W-:-:S07]  /*cc20*/  IMAD.MOV.U32 R15, RZ, RZ, -0x1 ;  /* 0xffffffffff0f7424 */ /* 0x000fce00078e00ff */
[----:B------:R-:W-:Y:S05]  /*cc30*/  WARPSYNC.COLLECTIVE R15, `(.L_x_313) ;  /* 0x000000000f0c7348 */ /* 0x000fea0003c00000 */
[----:B------:R-:W-:Y:S02]  /*cc40*/  ELECT P6, UR62, PT ;  /* 0x00000000003e782f */ /* 0x000fe400038c0000 */
[----:B------:R-:W-:Y:S01]  /*cc50*/  MOV R14, UR62 ;  /* 0x0000003e000e7c02 */ /* 0x000fe20008000f00 */
[----:B------:R-:W-:Y:S10]  /*cc60*/  ENDCOLLECTIVE ;  /* 0x000000000000791b */ /* 0x000ff40003800000 */
.L_x_313:
[----:B------:R-:W-:Y:S05]  /*cc70*/  BSYNC B1 ;  /* 0x0000000000017941 */ /* 0x000fea0003800000 */
.L_x_312:
[----:B------:R-:W-:Y:S05]  /*cc80*/  BRA `(.L_x_314) ;  /* 0xffffffec00a47947 */ /* 0x000fea000383ffff */
.L_x_292:
[----:B0-----:R0:W1:Y:S02]  /*cc90*/  SYNCS.PHASECHK.TRANS64.TRYWAIT P1, [R14+URZ+0x38], R7 ;  /* 0x000038070e0075a7 */ /* 0x001064000802017f */
[----:B-1----:R-:W-:Y:S05]  /*cca0*/  @!P1 NANOSLEEP.SYNCS 0x989680 ;  /* 0x009896800000995d */ /* 0x002fea0003900000 */
[----:B------:R-:W1:Y:S02]  /*ccb0*/  @!P1 SYNCS.PHASECHK.TRANS64 P1, [R14+URZ+0x38], R7 ;  /* 0x000038070e0095a7 */ /* 0x000e64000802007f */
[----:B-1----:R-:W-:Y:S05]  /*ccc0*/  @!P1 BRA `(.L_x_292) ;  /* 0xfffffffc00f09947 */ /* 0x002fea000383ffff */
[----:B------:R-:W-:Y:S05]  /*ccd0*/  BRA `(.L_x_315) ;  /* 0xffffffec00d87947 */ /* 0x000fea000383ffff */
.L_x_301:
[----:B------:R-:W-:Y:S01]  /*cce0*/  BSSY B0, `(.L_x_316) ;  /* 0x0000006000007945 */ /* 0x000fe20003800000 */
[----:B------:R-:W-:-:S07]  /*ccf0*/  IMAD.MOV.U32 R15, RZ, RZ, -0x1 ;  /* 0xffffffffff0f7424 */ /* 0x000fce00078e00ff */
[----:B------:R-:W-:Y:S05]  /*cd00*/  WARPSYNC.COLLECTIVE R15, `(.L_x_317) ;  /* 0x000000000f0c7348 */ /* 0x000fea0003c00000 */
[----:B------:R-:W-:Y:S02]  /*cd10*/  ELECT P6, UR62, PT ;  /* 0x00000000003e782f */ /* 0x000fe400038c0000 */
[----:B------:R-:W-:Y:S01]  /*cd20*/  MOV R14, UR62 ;  /* 0x0000003e000e7c02 */ /* 0x000fe20008000f00 */
[----:B------:R-:W-:Y:S10]  /*cd30*/  ENDCOLLECTIVE ;  /* 0x000000000000791b */ /* 0x000ff40003800000 */
.L_x_317:
[----:B------:R-:W-:Y:S05]  /*cd40*/  BSYNC B0 ;  /* 0x0000000000007941 */ /* 0x000fea0003800000 */
.L_x_316:
[----:B------:R-:W-:Y:S05]  /*cd50*/  BRA `(.L_x_318) ;  /* 0xfffffff800607947 */ /* 0x000fea000383ffff */
.L_x_305:
[----:B0-----:R0:W1:Y:S02]  /*cd60*/  SYNCS.PHASECHK.TRANS64.TRYWAIT P0, [R7+URZ], R2 ;  /* 0x00000002070075a7 */ /* 0x001064000800017f */
[----:B-1----:R-:W-:Y:S05]  /*cd70*/  @!P0 NANOSLEEP.SYNCS 0x989680 ;  /* 0x009896800000895d */ /* 0x002fea0003900000 */
[----:B------:R-:W1:Y:S02]  /*cd80*/  @!P0 SYNCS.PHASECHK.TRANS64 P0, [R7+URZ], R2 ;  /* 0x00000002070085a7 */ /* 0x000e64000800007f */
[----:B-1----:R-:W-:Y:S05]  /*cd90*/  @!P0 BRA `(.L_x_305) ;  /* 0xfffffffc00f08947 */ /* 0x002fea000383ffff */
[----:B------:R-:W-:Y:S05]  /*cda0*/  BRA `(.L_x_319) ;  /* 0xfffffff800a07947 */ /* 0x000fea000383ffff */
.L_x_306:
[----:B0-----:R0:W1:Y:S02]  /*cdb0*/  SYNCS.PHASECHK.TRANS64.TRYWAIT P0, [R9+URZ], R4 ;  /* 0x00000004090075a7 */ /* 0x001064000800017f */
[----:B-1----:R-:W-:Y:S05]  /*cdc0*/  @!P0 NANOSLEEP.SYNCS 0x989680 ;  /* 0x009896800000895d */ /* 0x002fea0003900000 */
[----:B------:R-:W1:Y:S02]  /*cdd0*/  @!P0 SYNCS.PHASECHK.TRANS64 P0, [R9+URZ], R4 ;  /* 0x00000004090085a7 */ /* 0x000e64000800007f */
[----:B-1----:R-:W-:Y:S05]  /*cde0*/  @!P0 BRA `(.L_x_306) ;  /* 0xfffffffc00f08947 */ /* 0x002fea000383ffff */
[----:B------:R-:W-:Y:S05]  /*cdf0*/  BRA `(.L_x_320) ;  /* 0xfffffff800b07947 */ /* 0x000fea000383ffff */
.L_x_307:
[----:B0-----:R0:W1:Y:S02]  /*ce00*/  SYNCS.PHASECHK.TRANS64.TRYWAIT P0, [R6+URZ], R5 ;  /* 0x00000005060075a7 */ /* 0x001064000800017f */
[----:B-1----:R-:W-:Y:S05]  /*ce10*/  @!P0 NANOSLEEP.SYNCS 0x989680 ;  /* 0x009896800000895d */ /* 0x002fea0003900000 */
[----:B------:R-:W1:Y:S02]  /*ce20*/  @!P0 SYNCS.PHASECHK.TRANS64 P0, [R6+URZ], R5 ;  /* 0x00000005060085a7 */ /* 0x000e64000800007f */
[----:B-1----:R-:W-:Y:S05]  /*ce30*/  @!P0 BRA `(.L_x_307) ;  /* 0xfffffffc00f08947 */ /* 0x002fea000383ffff */
[----:B------:R-:W-:Y:S05]  /*ce40*/  BRA `(.L_x_321) ;  /* 0xfffffff800c07947 */ /* 0x000fea000383ffff */
.L_x_308:
[----:B0-----:R0:W1:Y:S02]  /*ce50*/  SYNCS.PHASECHK.TRANS64.TRYWAIT P0, [R9+URZ], R4 ;  /* 0x00000004090075a7 */ /* 0x001064000800017f */
[----:B-1----:R-:W-:Y:S05]  /*ce60*/  @!P0 NANOSLEEP.SYNCS 0x989680 ;  /* 0x009896800000895d */ /* 0x002fea0003900000 */
[----:B------:R-:W1:Y:S02]  /*ce70*/  @!P0 SYNCS.PHASECHK.TRANS64 P0, [R9+URZ], R4 ;  /* 0x00000004090085a7 */ /* 0x000e64000800007f */
[----:B-1----:R-:W-:Y:S05]  /*ce80*/  @!P0 BRA `(.L_x_308) ;  /* 0xfffffffc00f08947 */ /* 0x002fea000383ffff */
[----:B------:R-:W-:Y:S05]  /*ce90*/  BRA `(.L_x_322) ;  /* 0xfffffff800d07947 */ /* 0x000fea000383ffff */
.L_x_309:
[----:B0-----:R0:W1:Y:S02]  /*cea0*/  SYNCS.PHASECHK.TRANS64.TRYWAIT P0, [R6+URZ], R5 ;  /* 0x00000005060075a7 */ /* 0x001064000800017f */
[----:B-1----:R-:W-:Y:S05]  /*ceb0*/  @!P0 NANOSLEEP.SYNCS 0x989680 ;  /* 0x009896800000895d */ /* 0x002fea0003900000 */
[----:B------:R-:W1:Y:S02]  /*cec0*/  @!P0 SYNCS.PHASECHK.TRANS64 P0, [R6+URZ], R5 ;  /* 0x00000005060085a7 */ /* 0x000e64000800007f */
[----:B-1----:R-:W-:Y:S05]  /*ced0*/  @!P0 BRA `(.L_x_309) ;  /* 0xfffffffc00f08947 */ /* 0x002fea000383ffff */
[----:B------:R-:W-:Y:S05]  /*cee0*/  BRA `(.L_x_323) ;  /* 0xfffffff800e07947 */ /* 0x000fea000383ffff */
.L_x_310:
[----:B-1----:R1:W2:Y:S02]  /*cef0*/  SYNCS.PHASECHK.TRANS64.TRYWAIT P0, [R9+URZ], R4 ;  /* 0x00000004090075a7 */ /* 0x0022a4000800017f */
[----:B--2---:R-:W-:Y:S05]  /*cf00*/  @!P0 NANOSLEEP.SYNCS 0x989680 ;  /* 0x009896800000895d */ /* 0x004fea0003900000 */
[----:B------:R-:W2:Y:S02]  /*cf10*/  @!P0 SYNCS.PHASECHK.TRANS64 P0, [R9+URZ], R4 ;  /* 0x00000004090085a7 */ /* 0x000ea4000800007f */
[----:B--2---:R-:W-:Y:S05]  /*cf20*/  @!P0 BRA `(.L_x_310) ;  /* 0xfffffffc00f08947 */ /* 0x004fea000383ffff */
[----:B------:R-:W-:Y:S05]  /*cf30*/  BRA `(.L_x_324) ;  /* 0xfffffff800e87947 */ /* 0x000fea000383ffff */
.L_x_325:
[----:B------:R-:W-:-:S00]  /*cf40*/  BRA `(.L_x_325) ;  /* 0xfffffffc00fc7947 */ /* 0x000fc0000383ffff */
[----:B------:R-:W-:-:S00]  /*cf50*/  NOP ;  /* 0x0000000000007918 */ /* 0x000fc00000000000 */
        /* <DEDUP_REMOVED lines=10> */
.L_x_326:


//--------------------- .nv.global.init           --------------------------
	.section	.nv.global.init,"aw",@progbits
.nv.global.init:
	.type		$str$22,@object
	.size		$str$22,($str$23 - $str$22)
$str$22:
        /*0000*/ 	.byte	0x6b, 0x5f, 0x74, 0x69, 0x6c, 0x65, 0x5f, 0x63, 0x6f, 0x75, 0x6e, 0x74, 0x20, 0x3e, 0x3d, 0x20
        /*0010*/ 	.byte	0x31, 0x00
	.type		$str$23,@object
	.size		$str$23,(__unnamed_1 - $str$23)
$str$23:
        /*0012*/ 	.byte	0x2f, 0x74, 0x6d, 0x70, 0x2f, 0x63, 0x75, 0x74, 0x6c, 0x61, 0x73, 0x73, 0x5f, 0x73, 0x77, 0x65
        /*0022*/ 	.byte	0x65, 0x70, 0x5f, 0x73, 0x72, 0x63, 0x2f, 0x69, 0x6e, 0x63, 0x6c, 0x75, 0x64, 0x65, 0x2f, 0x63
        /*0032*/ 	.byte	0x75, 0x74, 0x6c, 0x61, 0x73, 0x73, 0x2f, 0x67, 0x65, 0x6d, 0x6d, 0x2f, 0x63, 0x6f, 0x6c, 0x6c
        /*0042*/ 	.byte	0x65, 0x63, 0x74, 0x69, 0x76, 0x65, 0x2f, 0x73, 0x6d, 0x39, 0x30, 0x5f, 0x6d, 0x6d, 0x61, 0x5f
        /*0052*/ 	.byte	0x74, 0x6d, 0x61, 0x5f, 0x67, 0x6d, 0x6d, 0x61, 0x5f, 0x73, 0x73, 0x5f, 0x77, 0x61, 0x72, 0x70
        /*0062*/ 	.byte	0x73, 0x70, 0x65, 0x63, 0x69, 0x61, 0x6c, 0x69, 0x7a, 0x65, 0x64, 0x2e, 0x68, 0x70, 0x70, 0x00
	.type		__unnamed_1,@object
	.size		__unnamed_1,(.L_0 - __unnamed_1)
__unnamed_1:
        /*0072*/ 	.byte	0x76, 0x6f, 0x69, 0x64, 0x20, 0x63, 0x75, 0x74, 0x6c, 0x61, 0x73, 0x73, 0x3a, 0x3a, 0x67, 0x65
        /* <DEDUP_REMOVED lines=180> */
        /*0bc2*/ 	.byte	0x65, 0x6e, 0x74, 0x69, 0x74, 0x79, 0x5d, 0x00
.L_0:


//--------------------- .nv.shared._ZN7cutlass13device_kernelINS_4gemm6kernel13GemmUniversalIN4cute5tupleIJiiiiEEENS1_10collective13CollectiveMmaINS1_34MainloopSm90TmaGmmaWarpSpecializedILi7ENS5_IJNS4_1CILi1EEESB_SB_EEENS1_35KernelTmaWarpSpecializedCooperativeEEENS5_IJNSA_ILi256EEENSA_ILi128EEESG_EEENS_10bfloat16_tENS5_IJlSB_lEEESI_SJ_NS4_8TiledMMAINS4_8MMA_AtomIJNS4_4SM904GMMA28MMA_64x128x16_F32BF16BF16_SSILNSN_5MajorE0ELSP_0ELNSN_7ScaleInE1ELSQ_1EEEEEENS4_6LayoutINS5_IJNSA_ILi2EEESB_SB_EEENS5_IJSB_NSA_ILi0EEESW_EEEEENS5_IJNS4_10UnderscoreESZ_SZ_EEEEENS4_13SM90_TMA_LOADENS4_14ComposedLayoutINS4_7SwizzleILi3ELi4ELi3EEENS4_18smem_ptr_flag_bitsILi16EEENST_INS5_IJNSA_ILi8EEENSA_ILi64EEEEEENS5_IJS19_SB_EEEEEEEvNS4_8identityES12_S1D_vS1E_EENS_8epilogue10collective6detail29Sm90TmaWarpSpecializedAdapterINS1H_15DefaultEpilogueISI_SJ_SJ_NS1G_6thread17LinearCombinationISI_Li1EffLNS1L_9ScaleType4KindE0ELNS_15FloatRoundStyleE2ESI_EENS1_15EpilogueDefaultEEEEEvvEEEEvNT_6ParamsE --------------------------
	.section	.nv.shared._ZN7cutlass13device_kernelINS_4gemm6kernel13GemmUniversalIN4cute5tupleIJiiiiEEENS1_10collective13CollectiveMmaINS1_34MainloopSm90TmaGmmaWarpSpecializedILi7ENS5_IJNS4_1CILi1EEESB_SB_EEENS1_35KernelTmaWarpSpecializedCooperativeEEENS5_IJNSA_ILi256EEENSA_ILi128EEESG_EEENS_10bfloat16_tENS5_IJlSB_lEEESI_SJ_NS4_8TiledMMAINS4_8MMA_AtomIJNS4_4SM904GMMA28MMA_64x128x16_F32BF16BF16_SSILNSN_5MajorE0ELSP_0ELNSN_7ScaleInE1ELSQ_1EEEEEENS4_6LayoutINS5_IJNSA_ILi2EEESB_SB_EEENS5_IJSB_NSA_ILi0EEESW_EEEEENS5_IJNS4_10UnderscoreESZ_SZ_EEEEENS4_13SM90_TMA_LOADENS4_14ComposedLayoutINS4_7SwizzleILi3ELi4ELi3EEENS4_18smem_ptr_flag_bitsILi16EEENST_INS5_IJNSA_ILi8EEENSA_ILi64EEEEEENS5_IJS19_SB_EEEEEEEvNS4_8identityES12_S1D_vS1E_EENS_8epilogue10collective6detail29Sm90TmaWarpSpecializedAdapterINS1H_15DefaultEpilogueISI_SJ_SJ_NS1G_6thread17LinearCombinationISI_Li1EffLNS1L_9ScaleType4KindE0ELNS_15FloatRoundStyleE2ESI_EENS1_15EpilogueDefaultEEEEEvvEEEEvNT_6ParamsE,"aw",@nobits
	.sectionflags	@""
	.align	16
	.zero		1024


//--------------------- .nv.shared.reserved.0     --------------------------
	.section	.nv.shared.reserved.0,"aw",@nobits
	.weak		__nv_reservedSMEM_offset_0_alias
	.size		__nv_reservedSMEM_offset_0_alias, 0, 0
	.other		__nv_reservedSMEM_offset_0_alias,@"STO_CUDA_RESERVED_SHARED STV_DEFAULT"
__nv_reservedSMEM_offset_0_alias:
	.zero		0


//--------------------- .nv.global                --------------------------
	.section	.nv.global,"aw",@nobits
.nv.global:
	.type		_ZN40_INTERNAL_8e2313d2_4_k_cu_3970bc03_201014cute1_E,@object
	.size		_ZN40_INTERNAL_8e2313d2_4_k_cu_3970bc03_201014cute1_E,(_ZN40_INTERNAL_8e2313d2_4_k_cu_3970bc03_201014cuda3std3__45__cpo6cbeginE - _ZN40_INTERNAL_8e2313d2_4_k_cu_3970bc03_201014cute1_E)
_ZN40_INTERNAL_8e2313d2_4_k_cu_3970bc03_201014cute1_E:
	.zero		1
	.type		_ZN40_INTERNAL_8e2313d2_4_k_cu_3970bc03_201014cuda3std3__45__cpo6cbeginE,@object
	.size		_ZN40_INTERNAL_8e2313d2_4_k_cu_3970bc03_201014cuda3std3__45__cpo6cbeginE,(_ZN40_INTERNAL_8e2313d2_4_k_cu_3970bc03_201014cuda3std3__48in_placeE - _ZN40_INTERNAL_8e2313d2_4_k_cu_3970bc03_201014cuda3std3__45__cpo6cbeginE)
_ZN40_INTERNAL_8e2313d2_4_k_cu_3970bc03_201014cuda3std3__45__cpo6cbeginE:
	.zero		1
	.type		_ZN40_INTERNAL_8e2313d2_4_k_cu_3970bc03_201014cuda3std3__48in_placeE,@object
	.size		_ZN40_INTERNAL_8e2313d2_4_k_cu_3970bc03_201014cuda3std3__48in_placeE,(_ZN40_INTERNAL_8e2313d2_4_k_cu_3970bc03_201014cuda3std6ranges3__45__cpo9iter_moveE - _ZN40_INTERNAL_8e2313d2_4_k_cu_3970bc03_201014cuda3std3__48in_placeE)
_ZN40_INTERNAL_8e2313d2_4_k_cu_3970bc03_201014cuda3std3__48in_placeE:
	.zero		1
	.type		_ZN40_INTERNAL_8e2313d2_4_k_cu_3970bc03_201014cuda3std6ranges3__45__cpo9iter_moveE,@object
	.size		_ZN40_INTERNAL_8e2313d2_4_k_cu_3970bc03_201014cuda3std6ranges3__45__cpo9iter_moveE,(_ZN40_INTERNAL_8e2313d2_4_k_cu_3970bc03_201014cuda3std3__45__cpo5beginE - _ZN40_INTERNAL_8e2313d2_4_k_cu_3970bc03_201014cuda3std6ranges3__45__cpo9iter_moveE)
_ZN40_INTERNAL_8e2313d2_4_k_cu_3970bc03_201014cuda3std6ranges3__45__cpo9iter_moveE:
	.zero		1
	.type		_ZN40_INTERNAL_8e2313d2_4_k_cu_3970bc03_201014cuda3std3__45__cpo5beginE,@object
	.size		_ZN40_INTERNAL_8e2313d2_4_k_cu_3970bc03_201014cuda3std3__45__cpo5beginE,(_ZN40_INTERNAL_8e2313d2_4_k_cu_3970bc03_201014cuda3std3__442_GLOBAL__N__8e2313d2_4_k_cu_3970bc03_201016ignoreE - _ZN40_INTERNAL_8e2313d2_4_k_cu_3970bc03_201014cuda3std3__45__cpo5beginE)
_ZN40_INTERNAL_8e2313d2_4_k_cu_3970bc03_201014cuda3std3__45__cpo5beginE:
	.zero		1
	.type		_ZN40_INTERNAL_8e2313d2_4_k_cu_3970bc03_201014cuda3std3__442_GLOBAL__N__8e2313d2_4_k_cu_3970bc03_201016ignoreE,@object
	.size		_ZN40_INTERNAL_8e2313d2_4_k_cu_3970bc03_201014cuda3std3__442_GLOBAL__N__8e2313d2_4_k_cu_3970bc03_201016ignoreE,(_ZN40_INTERNAL_8e2313d2_4_k_cu_3970bc03_201014cute7productE - _ZN40_INTERNAL_8e2313d2_4_k_cu_3970bc03_201014cuda3std3__442_GLOBAL__N__8e2313d2_4_k_cu_3970bc03_201016ignoreE)
_ZN40_INTERNAL_8e2313d2_4_k_cu_3970bc03_201014cuda3std3__442_GLOBAL__N__8e2313d2_4_k_cu_3970bc03_201016ignoreE:
	.zero		1
	.type		_ZN40_INTERNAL_8e2313d2_4_k_cu_3970bc03_201014cute7productE,@object
	.size		_ZN40_INTERNAL_8e2313d2_4_k_cu_3970bc03_201014cute7productE,(_ZN40_INTERNAL_8e2313d2_4_k_cu_3970bc03_201014cuda3std3__45__cpo3endE - _ZN40_INTERNAL_8e2313d2_4_k_cu_3970bc03_201014cute7productE)
_ZN40_INTERNAL_8e2313d2_4_k_cu_3970bc03_201014cute7productE:
	.zero		1
	.type		_ZN40_INTERNAL_8e2313d2_4_k_cu_3970bc03_201014cuda3std3__45__cpo3endE,@object
	.size		_ZN40_INTERNAL_8e2313d2_4_k_cu_3970bc03_201014cuda3std3__45__cpo3endE,(_ZN40_INTERNAL_8e2313d2_4_k_cu_3970bc03_201014cuda3std3__419piecewise_constructE - _ZN40_INTERNAL_8e2313d2_4_k_cu_3970bc03_201014cuda3std3__45__cpo3endE)
_ZN40_INTERNAL_8e2313d2_4_k_cu_3970bc03_201014cuda3std3__45__cpo3endE:
	.zero		1
	.type		_ZN40_INTERNAL_8e2313d2_4_k_cu_3970bc03_201014cuda3std3__419piecewise_constructE,@object
	.size		_ZN40_INTERNAL_8e2313d2_4_k_cu_3970bc03_201014cuda3std3__419piecewise_constructE,(_ZN40_INTERNAL_8e2313d2_4_k_cu_3970bc03_201014cuda3std3__45__cpo4cendE - _ZN40_INTERNAL_8e2313d2_4_k_cu_3970bc03_201014cuda3std3__419piecewise_constructE)
_ZN40_INTERNAL_8e2313d2_4_k_cu_3970bc03_201014cuda3std3__419piecewise_constructE:
	.zero		1
	.type		_ZN40_INTERNAL_8e2313d2_4_k_cu_3970bc03_201014cuda3std3__45__cpo4cendE,@object
	.size		_ZN40_INTERNAL_8e2313d2_4_k_cu_3970bc03_201014cuda3std3__45__cpo4cendE,(_ZN40_INTERNAL_8e2313d2_4_k_cu_3970bc03_201014cuda3std6ranges3__45__cpo4swapE - _ZN40_INTERNAL_8e2313d2_4_k_cu_3970bc03_201014cuda3std3__45__cpo4cendE)
_ZN40_INTERNAL_8e2313d2_4_k_cu_3970bc03_201014cuda3std3__45__cpo4cendE:
	.zero		1
	.type		_ZN40_INTERNAL_8e2313d2_4_k_cu_3970bc03_201014cuda3std6ranges3__45__cpo4swapE,@object
	.size		_ZN40_INTERNAL_8e2313d2_4_k_cu_3970bc03_201014cuda3std6ranges3__45__cpo4swapE,(.L_8 - _ZN40_INTERNAL_8e2313d2_4_k_cu_3970bc03_201014cuda3std6ranges3__45__cpo4swapE)
_ZN40_INTERNAL_8e2313d2_4_k_cu_3970bc03_201014cuda3std6ranges3__45__cpo4swapE:
	.zero		1
.L_8:


//--------------------- .nv.constant0._ZN7cutlass13device_kernelINS_4gemm6kernel13GemmUniversalIN4cute5tupleIJiiiiEEENS1_10collective13CollectiveMmaINS1_34MainloopSm90TmaGmmaWarpSpecializedILi7ENS5_IJNS4_1CILi1EEESB_SB_EEENS1_35KernelTmaWarpSpecializedCooperativeEEENS5_IJNSA_ILi256EEENSA_ILi128EEESG_EEENS_10bfloat16_tENS5_IJlSB_lEEESI_SJ_NS4_8TiledMMAINS4_8MMA_AtomIJNS4_4SM904GMMA28MMA_64x128x16_F32BF16BF16_SSILNSN_5MajorE0ELSP_0ELNSN_7ScaleInE1ELSQ_1EEEEEENS4_6LayoutINS5_IJNSA_ILi2EEESB_SB_EEENS5_IJSB_NSA_ILi0EEESW_EEEEENS5_IJNS4_10UnderscoreESZ_SZ_EEEEENS4_13SM90_TMA_LOADENS4_14ComposedLayoutINS4_7SwizzleILi3ELi4ELi3EEENS4_18smem_ptr_flag_bitsILi16EEENST_INS5_IJNSA_ILi8EEENSA_ILi64EEEEEENS5_IJS19_SB_EEEEEEEvNS4_8identityES12_S1D_vS1E_EENS_8epilogue10collective6detail29Sm90TmaWarpSpecializedAdapterINS1H_15DefaultEpilogueISI_SJ_SJ_NS1G_6thread17LinearCombinationISI_Li1EffLNS1L_9ScaleType4KindE0ELNS_15FloatRoundStyleE2ESI_EENS1_15EpilogueDefaultEEEEEvvEEEEvNT_6ParamsE --------------------------
	.section	.nv.constant0._ZN7cutlass13device_kernelINS_4gemm6kernel13GemmUniversalIN4cute5tupleIJiiiiEEENS1_10collective13CollectiveMmaINS1_34MainloopSm90TmaGmmaWarpSpecializedILi7ENS5_IJNS4_1CILi1EEESB_SB_EEENS1_35KernelTmaWarpSpecializedCooperativeEEENS5_IJNSA_ILi256EEENSA_ILi128EEESG_EEENS_10bfloat16_tENS5_IJlSB_lEEESI_SJ_NS4_8TiledMMAINS4_8MMA_AtomIJNS4_4SM904GMMA28MMA_64x128x16_F32BF16BF16_SSILNSN_5MajorE0ELSP_0ELNSN_7ScaleInE1ELSQ_1EEEEEENS4_6LayoutINS5_IJNSA_ILi2EEESB_SB_EEENS5_IJSB_NSA_ILi0EEESW_EEEEENS5_IJNS4_10UnderscoreESZ_SZ_EEEEENS4_13SM90_TMA_LOADENS4_14ComposedLayoutINS4_7SwizzleILi3ELi4ELi3EEENS4_18smem_ptr_flag_bitsILi16EEENST_INS5_IJNSA_ILi8EEENSA_ILi64EEEEEENS5_IJS19_SB_EEEEEEEvNS4_8identityES12_S1D_vS1E_EENS_8epilogue10collective6detail29Sm90TmaWarpSpecializedAdapterINS1H_15DefaultEpilogueISI_SJ_SJ_NS1G_6thread17LinearCombinationISI_Li1EffLNS1L_9ScaleType4KindE0ELNS_15FloatRoundStyleE2ESI_EENS1_15EpilogueDefaultEEEEEvvEEEEvNT_6ParamsE,"a",@progbits
	.sectionflags	@""
	.align	4
.nv.constant0._ZN7cutlass13device_kernelINS_4gemm6kernel13GemmUniversalIN4cute5tupleIJiiiiEEENS1_10collective13CollectiveMmaINS1_34MainloopSm90TmaGmmaWarpSpecializedILi7ENS5_IJNS4_1CILi1EEESB_SB_EEENS1_35KernelTmaWarpSpecializedCooperativeEEENS5_IJNSA_ILi256EEENSA_ILi128EEESG_EEENS_10bfloat16_tENS5_IJlSB_lEEESI_SJ_NS4_8TiledMMAINS4_8MMA_AtomIJNS4_4SM904GMMA28MMA_64x128x16_F32BF16BF16_SSILNSN_5MajorE0ELSP_0ELNSN_7ScaleInE1ELSQ_1EEEEEENS4_6LayoutINS5_IJNSA_ILi2EEESB_SB_EEENS5_IJSB_NSA_ILi0EEESW_EEEEENS5_IJNS4_10UnderscoreESZ_SZ_EEEEENS4_13SM90_TMA_LOADENS4_14ComposedLayoutINS4_7SwizzleILi3ELi4ELi3EEENS4_18smem_ptr_flag_bitsILi16EEENST_INS5_IJNSA_ILi8EEENSA_ILi64EEEEEENS5_IJS19_SB_EEEEEEEvNS4_8identityES12_S1D_vS1E_EENS_8epilogue10collective6detail29Sm90TmaWarpSpecializedAdapterINS1H_15DefaultEpilogueISI_SJ_SJ_NS1G_6thread17LinearCombinationISI_Li1EffLNS1L_9ScaleType4KindE0ELNS_15FloatRoundStyleE2ESI_EENS1_15EpilogueDefaultEEEEEvvEEEEvNT_6ParamsE:
	.zero		1664


//--------------------- SYMBOLS --------------------------

	.type		.nv.reservedSmem.offset0,@object
	.size		.nv.reservedSmem.offset0,0x4
	.type		__assertfail,@function
